//
// Generated by NVIDIA NVVM Compiler
//
// Compiler Build ID: CL-36424714
// Cuda compilation tools, release 13.0, V13.0.88
// Based on NVVM 20.0.0
//

.version 9.0
.target sm_100
.address_size 64

	// .globl	my_kernel_kernel0
// _ZZ17my_kernel_kernel0E18PaddedInput_shared has been demoted
// _ZZ17my_kernel_kernel0E18placeholder_shared has been demoted

.visible .entry my_kernel_kernel0(
	.param .u64 .ptr .align 1 my_kernel_kernel0_param_0,
	.param .u64 .ptr .align 1 my_kernel_kernel0_param_1,
	.param .u64 .ptr .align 1 my_kernel_kernel0_param_2,
	.param .u64 .ptr .align 1 my_kernel_kernel0_param_3
)
{
	.local .align 16 .b8 	__local_depot0[19200];
	.reg .b64 	%SP;
	.reg .b64 	%SPL;
	.reg .pred 	%p<15>;
	.reg .b16 	%rs<71>;
	.reg .b32 	%r<185>;
	.reg .b32 	%f<412>;
	.reg .b64 	%rd<47>;
	// demoted variable
	.shared .align 4 .b8 _ZZ17my_kernel_kernel0E18PaddedInput_shared[14400];
	// demoted variable
	.shared .align 4 .b8 _ZZ17my_kernel_kernel0E18placeholder_shared[3072];
	mov.u64 	%SPL, __local_depot0;
	ld.param.u64 	%rd12, [my_kernel_kernel0_param_0];
	ld.param.u64 	%rd9, [my_kernel_kernel0_param_1];
	ld.param.u64 	%rd11, [my_kernel_kernel0_param_3];
	cvta.to.global.u64 	%rd1, %rd12;
	add.u64 	%rd2, %SPL, 0;
	mov.b32 	%r170, 0;
$L__BB0_1:
	mul.lo.s32 	%r51, %r170, 320;
	mul.wide.u32 	%rd14, %r51, 4;
	add.s64 	%rd15, %rd2, %rd14;
	mov.f32 	%f113, 0f00000000;
	st.local.v4.f32 	[%rd15], {%f113, %f113, %f113, %f113};
	st.local.v4.f32 	[%rd15+16], {%f113, %f113, %f113, %f113};
	st.local.v4.f32 	[%rd15+32], {%f113, %f113, %f113, %f113};
	st.local.v4.f32 	[%rd15+48], {%f113, %f113, %f113, %f113};
	st.local.v4.f32 	[%rd15+64], {%f113, %f113, %f113, %f113};
	st.local.v4.f32 	[%rd15+80], {%f113, %f113, %f113, %f113};
	st.local.v4.f32 	[%rd15+96], {%f113, %f113, %f113, %f113};
	st.local.v4.f32 	[%rd15+112], {%f113, %f113, %f113, %f113};
	st.local.v4.f32 	[%rd15+128], {%f113, %f113, %f113, %f113};
	st.local.v4.f32 	[%rd15+144], {%f113, %f113, %f113, %f113};
	st.local.v4.f32 	[%rd15+160], {%f113, %f113, %f113, %f113};
	st.local.v4.f32 	[%rd15+176], {%f113, %f113, %f113, %f113};
	st.local.v4.f32 	[%rd15+192], {%f113, %f113, %f113, %f113};
	st.local.v4.f32 	[%rd15+208], {%f113, %f113, %f113, %f113};
	st.local.v4.f32 	[%rd15+224], {%f113, %f113, %f113, %f113};
	st.local.v4.f32 	[%rd15+240], {%f113, %f113, %f113, %f113};
	st.local.v4.f32 	[%rd15+256], {%f113, %f113, %f113, %f113};
	st.local.v4.f32 	[%rd15+272], {%f113, %f113, %f113, %f113};
	st.local.v4.f32 	[%rd15+288], {%f113, %f113, %f113, %f113};
	st.local.v4.f32 	[%rd15+304], {%f113, %f113, %f113, %f113};
	st.local.v4.f32 	[%rd15+320], {%f113, %f113, %f113, %f113};
	st.local.v4.f32 	[%rd15+336], {%f113, %f113, %f113, %f113};
	st.local.v4.f32 	[%rd15+352], {%f113, %f113, %f113, %f113};
	st.local.v4.f32 	[%rd15+368], {%f113, %f113, %f113, %f113};
	st.local.v4.f32 	[%rd15+384], {%f113, %f113, %f113, %f113};
	st.local.v4.f32 	[%rd15+400], {%f113, %f113, %f113, %f113};
	st.local.v4.f32 	[%rd15+416], {%f113, %f113, %f113, %f113};
	st.local.v4.f32 	[%rd15+432], {%f113, %f113, %f113, %f113};
	st.local.v4.f32 	[%rd15+448], {%f113, %f113, %f113, %f113};
	st.local.v4.f32 	[%rd15+464], {%f113, %f113, %f113, %f113};
	st.local.v4.f32 	[%rd15+480], {%f113, %f113, %f113, %f113};
	st.local.v4.f32 	[%rd15+496], {%f113, %f113, %f113, %f113};
	st.local.v4.f32 	[%rd15+512], {%f113, %f113, %f113, %f113};
	st.local.v4.f32 	[%rd15+528], {%f113, %f113, %f113, %f113};
	st.local.v4.f32 	[%rd15+544], {%f113, %f113, %f113, %f113};
	st.local.v4.f32 	[%rd15+560], {%f113, %f113, %f113, %f113};
	st.local.v4.f32 	[%rd15+576], {%f113, %f113, %f113, %f113};
	st.local.v4.f32 	[%rd15+592], {%f113, %f113, %f113, %f113};
	st.local.v4.f32 	[%rd15+608], {%f113, %f113, %f113, %f113};
	st.local.v4.f32 	[%rd15+624], {%f113, %f113, %f113, %f113};
	st.local.v4.f32 	[%rd15+640], {%f113, %f113, %f113, %f113};
	st.local.v4.f32 	[%rd15+656], {%f113, %f113, %f113, %f113};
	st.local.v4.f32 	[%rd15+672], {%f113, %f113, %f113, %f113};
	st.local.v4.f32 	[%rd15+688], {%f113, %f113, %f113, %f113};
	st.local.v4.f32 	[%rd15+704], {%f113, %f113, %f113, %f113};
	st.local.v4.f32 	[%rd15+720], {%f113, %f113, %f113, %f113};
	st.local.v4.f32 	[%rd15+736], {%f113, %f113, %f113, %f113};
	st.local.v4.f32 	[%rd15+752], {%f113, %f113, %f113, %f113};
	st.local.v4.f32 	[%rd15+768], {%f113, %f113, %f113, %f113};
	st.local.v4.f32 	[%rd15+784], {%f113, %f113, %f113, %f113};
	st.local.v4.f32 	[%rd15+800], {%f113, %f113, %f113, %f113};
	st.local.v4.f32 	[%rd15+816], {%f113, %f113, %f113, %f113};
	st.local.v4.f32 	[%rd15+832], {%f113, %f113, %f113, %f113};
	st.local.v4.f32 	[%rd15+848], {%f113, %f113, %f113, %f113};
	st.local.v4.f32 	[%rd15+864], {%f113, %f113, %f113, %f113};
	st.local.v4.f32 	[%rd15+880], {%f113, %f113, %f113, %f113};
	st.local.v4.f32 	[%rd15+896], {%f113, %f113, %f113, %f113};
	st.local.v4.f32 	[%rd15+912], {%f113, %f113, %f113, %f113};
	st.local.v4.f32 	[%rd15+928], {%f113, %f113, %f113, %f113};
	st.local.v4.f32 	[%rd15+944], {%f113, %f113, %f113, %f113};
	st.local.v4.f32 	[%rd15+960], {%f113, %f113, %f113, %f113};
	st.local.v4.f32 	[%rd15+976], {%f113, %f113, %f113, %f113};
	st.local.v4.f32 	[%rd15+992], {%f113, %f113, %f113, %f113};
	st.local.v4.f32 	[%rd15+1008], {%f113, %f113, %f113, %f113};
	st.local.v4.f32 	[%rd15+1024], {%f113, %f113, %f113, %f113};
	st.local.v4.f32 	[%rd15+1040], {%f113, %f113, %f113, %f113};
	st.local.v4.f32 	[%rd15+1056], {%f113, %f113, %f113, %f113};
	st.local.v4.f32 	[%rd15+1072], {%f113, %f113, %f113, %f113};
	st.local.v4.f32 	[%rd15+1088], {%f113, %f113, %f113, %f113};
	st.local.v4.f32 	[%rd15+1104], {%f113, %f113, %f113, %f113};
	st.local.v4.f32 	[%rd15+1120], {%f113, %f113, %f113, %f113};
	st.local.v4.f32 	[%rd15+1136], {%f113, %f113, %f113, %f113};
	st.local.v4.f32 	[%rd15+1152], {%f113, %f113, %f113, %f113};
	st.local.v4.f32 	[%rd15+1168], {%f113, %f113, %f113, %f113};
	st.local.v4.f32 	[%rd15+1184], {%f113, %f113, %f113, %f113};
	st.local.v4.f32 	[%rd15+1200], {%f113, %f113, %f113, %f113};
	st.local.v4.f32 	[%rd15+1216], {%f113, %f113, %f113, %f113};
	st.local.v4.f32 	[%rd15+1232], {%f113, %f113, %f113, %f113};
	st.local.v4.f32 	[%rd15+1248], {%f113, %f113, %f113, %f113};
	st.local.v4.f32 	[%rd15+1264], {%f113, %f113, %f113, %f113};
	add.s32 	%r170, %r170, 1;
	setp.ne.s32 	%p1, %r170, 15;
	@%p1 bra 	$L__BB0_1;
	mov.u32 	%r3, %tid.x;
	mov.u32 	%r4, %ctaid.x;
	mul.hi.u32 	%r5, %r4, 1431655766;
	shr.u32 	%r6, %r3, 3;
	mul.lo.s32 	%r7, %r6, 1800;
	shl.b32 	%r53, %r3, 4;
	and.b32  	%r8, %r53, 112;
	shl.b32 	%r54, %r3, 6;
	and.b32  	%r55, %r54, 448;
	mov.u32 	%r56, _ZZ17my_kernel_kernel0E18placeholder_shared;
	add.s32 	%r9, %r56, %r55;
	cvta.to.global.u64 	%rd3, %rd9;
	mov.b32 	%r171, 0;
	prmt.b32 	%r66, %r67, %r68, 0x3340U;
	prmt.b32 	%r82, %r83, %r84, 0x3340U;
$L__BB0_3:
	bar.sync 	0;
	mul.lo.s32 	%r58, %r4, 1920;
	mad.lo.s32 	%r59, %r5, 80640, %r58;
	mad.lo.s32 	%r11, %r171, 6, %r59;
	mov.b32 	%r172, 0;
$L__BB0_4:
	shl.b32 	%r60, %r172, 4;
	add.s32 	%r61, %r60, %r3;
	cvt.u16.u32 	%rs1, %r61;
	mul.hi.u16 	%rs2, %rs1, -28253;
	shr.u16 	%rs3, %rs2, 10;
	cvt.u32.u16 	%r62, %rs3;
	mul.lo.s16 	%rs4, %rs3, 1800;
	sub.s16 	%rs5, %rs1, %rs4;
	mul.hi.u16 	%rs6, %rs5, 2185;
	shr.u16 	%rs7, %rs6, 2;
	mul.hi.u16 	%rs8, %rs1, -30583;
	shr.u16 	%rs9, %rs8, 6;
	mul.lo.s16 	%rs10, %rs9, 120;
	sub.s16 	%rs11, %rs1, %rs10;
	mul.lo.s16 	%rs12, %rs11, 43;
	shr.u16 	%rs13, %rs12, 8;
	mov.b16 	%rs14, 5760;
	mov.b32 	%r63, {%rs14, %rs13};
	cvt.u32.u16 	%r64, %rs7;
	prmt.b32 	%r65, %r64, 96, 0x3340U;
	prmt.b32 	%r69, %r65, %r66, 0x5410U;
	mov.b32 	%r70, 0;
	dp2a.lo.u32.u32 	%r71, %r63, %r69, %r70;
	mul.hi.u16 	%rs15, %rs1, -21845;
	shr.u16 	%rs16, %rs15, 2;
	mul.lo.s16 	%rs17, %rs16, 6;
	sub.s16 	%rs18, %rs1, %rs17;
	cvt.u32.u16 	%r72, %rs18;
	add.s32 	%r73, %r11, %r72;
	mad.lo.s32 	%r74, %r62, 345600, %r73;
	add.s32 	%r75, %r74, %r71;
	mul.wide.u32 	%rd16, %r75, 4;
	add.s64 	%rd17, %rd1, %rd16;
	ld.global.nc.f32 	%f114, [%rd17];
	shl.b32 	%r76, %r61, 2;
	mov.u32 	%r77, _ZZ17my_kernel_kernel0E18PaddedInput_shared;
	add.s32 	%r13, %r77, %r76;
	st.shared.f32 	[%r13], %f114;
	setp.eq.s32 	%p2, %r172, 224;
	@%p2 bra 	$L__BB0_6;
	add.s16 	%rs19, %rs1, 16;
	mul.hi.u16 	%rs20, %rs19, -28253;
	shr.u16 	%rs21, %rs20, 10;
	cvt.u32.u16 	%r78, %rs21;
	mul.lo.s16 	%rs22, %rs21, 1800;
	sub.s16 	%rs23, %rs19, %rs22;
	mul.hi.u16 	%rs24, %rs23, 2185;
	shr.u16 	%rs25, %rs24, 2;
	mul.hi.u16 	%rs26, %rs19, -30583;
	shr.u16 	%rs27, %rs26, 6;
	mul.lo.s16 	%rs28, %rs27, 120;
	sub.s16 	%rs29, %rs19, %rs28;
	mul.lo.s16 	%rs30, %rs29, 43;
	shr.u16 	%rs31, %rs30, 8;
	mov.b16 	%rs32, 5760;
	mov.b32 	%r79, {%rs32, %rs31};
	cvt.u32.u16 	%r80, %rs25;
	prmt.b32 	%r81, %r80, 96, 0x3340U;
	prmt.b32 	%r85, %r81, %r82, 0x5410U;
	mov.b32 	%r86, 0;
	dp2a.lo.u32.u32 	%r87, %r79, %r85, %r86;
	mul.hi.u16 	%rs33, %rs19, -21845;
	shr.u16 	%rs34, %rs33, 2;
	mul.lo.s16 	%rs35, %rs34, 6;
	sub.s16 	%rs36, %rs19, %rs35;
	cvt.u32.u16 	%r88, %rs36;
	add.s32 	%r89, %r11, %r88;
	mad.lo.s32 	%r90, %r78, 345600, %r89;
	add.s32 	%r91, %r90, %r87;
	mul.wide.u32 	%rd18, %r91, 4;
	add.s64 	%rd19, %rd1, %rd18;
	ld.global.nc.f32 	%f115, [%rd19];
	st.shared.f32 	[%r13+64], %f115;
	add.s16 	%rs37, %rs1, 32;
	mul.hi.u16 	%rs38, %rs37, -28253;
	shr.u16 	%rs39, %rs38, 10;
	cvt.u32.u16 	%r92, %rs39;
	mul.lo.s16 	%rs40, %rs39, 1800;
	sub.s16 	%rs41, %rs37, %rs40;
	mul.hi.u16 	%rs42, %rs41, 2185;
	shr.u16 	%rs43, %rs42, 2;
	mul.hi.u16 	%rs44, %rs37, -30583;
	shr.u16 	%rs45, %rs44, 6;
	mul.lo.s16 	%rs46, %rs45, 120;
	sub.s16 	%rs47, %rs37, %rs46;
	mul.lo.s16 	%rs48, %rs47, 43;
	shr.u16 	%rs49, %rs48, 8;
	mov.b32 	%r93, {%rs32, %rs49};
	cvt.u32.u16 	%r94, %rs43;
	prmt.b32 	%r95, %r94, 96, 0x3340U;
	prmt.b32 	%r96, %r95, %r82, 0x5410U;
	dp2a.lo.u32.u32 	%r97, %r93, %r96, %r86;
	mul.hi.u16 	%rs50, %rs37, -21845;
	shr.u16 	%rs51, %rs50, 2;
	mul.lo.s16 	%rs52, %rs51, 6;
	sub.s16 	%rs53, %rs37, %rs52;
	cvt.u32.u16 	%r98, %rs53;
	add.s32 	%r99, %r11, %r98;
	mad.lo.s32 	%r100, %r92, 345600, %r99;
	add.s32 	%r101, %r100, %r97;
	mul.wide.u32 	%rd20, %r101, 4;
	add.s64 	%rd21, %rd1, %rd20;
	ld.global.nc.f32 	%f116, [%rd21];
	st.shared.f32 	[%r13+128], %f116;
	add.s16 	%rs54, %rs1, 48;
	mul.hi.u16 	%rs55, %rs54, -28253;
	shr.u16 	%rs56, %rs55, 10;
	cvt.u32.u16 	%r102, %rs56;
	mul.lo.s16 	%rs57, %rs56, 1800;
	sub.s16 	%rs58, %rs54, %rs57;
	mul.hi.u16 	%rs59, %rs58, 2185;
	shr.u16 	%rs60, %rs59, 2;
	mul.hi.u16 	%rs61, %rs54, -30583;
	shr.u16 	%rs62, %rs61, 6;
	mul.lo.s16 	%rs63, %rs62, 120;
	sub.s16 	%rs64, %rs54, %rs63;
	mul.lo.s16 	%rs65, %rs64, 43;
	shr.u16 	%rs66, %rs65, 8;
	mov.b32 	%r103, {%rs32, %rs66};
	cvt.u32.u16 	%r104, %rs60;
	prmt.b32 	%r105, %r104, 96, 0x3340U;
	prmt.b32 	%r106, %r105, %r82, 0x5410U;
	dp2a.lo.u32.u32 	%r107, %r103, %r106, %r86;
	mul.hi.u16 	%rs67, %rs54, -21845;
	shr.u16 	%rs68, %rs67, 2;
	mul.lo.s16 	%rs69, %rs68, 6;
	sub.s16 	%rs70, %rs54, %rs69;
	cvt.u32.u16 	%r108, %rs70;
	add.s32 	%r109, %r11, %r108;
	mad.lo.s32 	%r110, %r102, 345600, %r109;
	add.s32 	%r111, %r110, %r107;
	mul.wide.u32 	%rd22, %r111, 4;
	add.s64 	%rd23, %rd1, %rd22;
	ld.global.nc.f32 	%f117, [%rd23];
	st.shared.f32 	[%r13+192], %f117;
	add.s32 	%r172, %r172, 4;
	bra.uni 	$L__BB0_4;
$L__BB0_6:
	shl.b32 	%r113, %r3, 1;
	mad.lo.s32 	%r114, %r171, 768, %r113;
	mul.wide.u32 	%rd24, %r114, 4;
	add.s64 	%rd25, %rd3, %rd24;
	ld.global.nc.v2.f32 	{%f118, %f119}, [%rd25];
	shl.b32 	%r115, %r3, 3;
	mov.u32 	%r116, _ZZ17my_kernel_kernel0E18placeholder_shared;
	add.s32 	%r117, %r116, %r115;
	st.shared.v2.f32 	[%r117], {%f118, %f119};
	ld.global.nc.v2.f32 	{%f120, %f121}, [%rd25+128];
	st.shared.v2.f32 	[%r117+128], {%f120, %f121};
	ld.global.nc.v2.f32 	{%f122, %f123}, [%rd25+256];
	st.shared.v2.f32 	[%r117+256], {%f122, %f123};
	ld.global.nc.v2.f32 	{%f124, %f125}, [%rd25+384];
	st.shared.v2.f32 	[%r117+384], {%f124, %f125};
	ld.global.nc.v2.f32 	{%f126, %f127}, [%rd25+512];
	st.shared.v2.f32 	[%r117+512], {%f126, %f127};
	ld.global.nc.v2.f32 	{%f128, %f129}, [%rd25+640];
	st.shared.v2.f32 	[%r117+640], {%f128, %f129};
	ld.global.nc.v2.f32 	{%f130, %f131}, [%rd25+768];
	st.shared.v2.f32 	[%r117+768], {%f130, %f131};
	ld.global.nc.v2.f32 	{%f132, %f133}, [%rd25+896];
	st.shared.v2.f32 	[%r117+896], {%f132, %f133};
	ld.global.nc.v2.f32 	{%f134, %f135}, [%rd25+1024];
	st.shared.v2.f32 	[%r117+1024], {%f134, %f135};
	ld.global.nc.v2.f32 	{%f136, %f137}, [%rd25+1152];
	st.shared.v2.f32 	[%r117+1152], {%f136, %f137};
	ld.global.nc.v2.f32 	{%f138, %f139}, [%rd25+1280];
	st.shared.v2.f32 	[%r117+1280], {%f138, %f139};
	ld.global.nc.v2.f32 	{%f140, %f141}, [%rd25+1408];
	st.shared.v2.f32 	[%r117+1408], {%f140, %f141};
	ld.global.nc.v2.f32 	{%f142, %f143}, [%rd25+1536];
	st.shared.v2.f32 	[%r117+1536], {%f142, %f143};
	ld.global.nc.v2.f32 	{%f144, %f145}, [%rd25+1664];
	st.shared.v2.f32 	[%r117+1664], {%f144, %f145};
	ld.global.nc.v2.f32 	{%f146, %f147}, [%rd25+1792];
	st.shared.v2.f32 	[%r117+1792], {%f146, %f147};
	ld.global.nc.v2.f32 	{%f148, %f149}, [%rd25+1920];
	st.shared.v2.f32 	[%r117+1920], {%f148, %f149};
	ld.global.nc.v2.f32 	{%f150, %f151}, [%rd25+2048];
	st.shared.v2.f32 	[%r117+2048], {%f150, %f151};
	ld.global.nc.v2.f32 	{%f152, %f153}, [%rd25+2176];
	st.shared.v2.f32 	[%r117+2176], {%f152, %f153};
	ld.global.nc.v2.f32 	{%f154, %f155}, [%rd25+2304];
	st.shared.v2.f32 	[%r117+2304], {%f154, %f155};
	ld.global.nc.v2.f32 	{%f156, %f157}, [%rd25+2432];
	st.shared.v2.f32 	[%r117+2432], {%f156, %f157};
	ld.global.nc.v2.f32 	{%f158, %f159}, [%rd25+2560];
	st.shared.v2.f32 	[%r117+2560], {%f158, %f159};
	ld.global.nc.v2.f32 	{%f160, %f161}, [%rd25+2688];
	st.shared.v2.f32 	[%r117+2688], {%f160, %f161};
	ld.global.nc.v2.f32 	{%f162, %f163}, [%rd25+2816];
	st.shared.v2.f32 	[%r117+2816], {%f162, %f163};
	ld.global.nc.v2.f32 	{%f164, %f165}, [%rd25+2944];
	st.shared.v2.f32 	[%r117+2944], {%f164, %f165};
	bar.sync 	0;
	ld.shared.f32 	%f1, [%r9];
	ld.shared.f32 	%f2, [%r9+4];
	ld.shared.f32 	%f3, [%r9+8];
	ld.shared.f32 	%f4, [%r9+12];
	ld.shared.f32 	%f5, [%r9+16];
	ld.shared.f32 	%f6, [%r9+20];
	ld.shared.f32 	%f7, [%r9+24];
	ld.shared.f32 	%f8, [%r9+28];
	ld.shared.f32 	%f9, [%r9+32];
	ld.shared.f32 	%f10, [%r9+36];
	ld.shared.f32 	%f11, [%r9+40];
	ld.shared.f32 	%f12, [%r9+44];
	ld.shared.f32 	%f13, [%r9+48];
	ld.shared.f32 	%f14, [%r9+52];
	ld.shared.f32 	%f15, [%r9+56];
	ld.shared.f32 	%f16, [%r9+60];
	ld.shared.f32 	%f17, [%r9+512];
	ld.shared.f32 	%f18, [%r9+516];
	ld.shared.f32 	%f19, [%r9+520];
	ld.shared.f32 	%f20, [%r9+524];
	ld.shared.f32 	%f21, [%r9+528];
	ld.shared.f32 	%f22, [%r9+532];
	ld.shared.f32 	%f23, [%r9+536];
	ld.shared.f32 	%f24, [%r9+540];
	ld.shared.f32 	%f25, [%r9+544];
	ld.shared.f32 	%f26, [%r9+548];
	ld.shared.f32 	%f27, [%r9+552];
	ld.shared.f32 	%f28, [%r9+556];
	ld.shared.f32 	%f29, [%r9+560];
	ld.shared.f32 	%f30, [%r9+564];
	ld.shared.f32 	%f31, [%r9+568];
	ld.shared.f32 	%f32, [%r9+572];
	mov.b32 	%r173, 0;
$L__BB0_7:
	mul.lo.s32 	%r16, %r173, 320;
	mad.lo.s32 	%r17, %r173, 120, %r7;
	mov.b32 	%r174, 0;
$L__BB0_8:
	shl.b32 	%r119, %r174, 4;
	add.s32 	%r120, %r119, %r16;
	mul.wide.u32 	%rd26, %r120, 4;
	add.s64 	%rd27, %rd2, %rd26;
	ld.local.v4.f32 	{%f166, %f167, %f168, %f169}, [%rd27];
	mad.lo.s32 	%r121, %r174, 6, %r17;
	shl.b32 	%r122, %r121, 2;
	mov.u32 	%r123, _ZZ17my_kernel_kernel0E18PaddedInput_shared;
	add.s32 	%r124, %r123, %r122;
	ld.shared.f32 	%f170, [%r124];
	fma.rn.f32 	%f171, %f170, %f1, %f166;
	fma.rn.f32 	%f172, %f170, %f2, %f167;
	fma.rn.f32 	%f173, %f170, %f3, %f168;
	fma.rn.f32 	%f174, %f170, %f4, %f169;
	st.local.v4.f32 	[%rd27], {%f171, %f172, %f173, %f174};
	ld.local.v4.f32 	{%f175, %f176, %f177, %f178}, [%rd27+16];
	fma.rn.f32 	%f179, %f170, %f5, %f175;
	fma.rn.f32 	%f180, %f170, %f6, %f176;
	fma.rn.f32 	%f181, %f170, %f7, %f177;
	fma.rn.f32 	%f182, %f170, %f8, %f178;
	st.local.v4.f32 	[%rd27+16], {%f179, %f180, %f181, %f182};
	ld.local.v4.f32 	{%f183, %f184, %f185, %f186}, [%rd27+32];
	fma.rn.f32 	%f187, %f170, %f9, %f183;
	fma.rn.f32 	%f188, %f170, %f10, %f184;
	fma.rn.f32 	%f189, %f170, %f11, %f185;
	fma.rn.f32 	%f190, %f170, %f12, %f186;
	st.local.v4.f32 	[%rd27+32], {%f187, %f188, %f189, %f190};
	ld.local.v4.f32 	{%f191, %f192, %f193, %f194}, [%rd27+48];
	fma.rn.f32 	%f195, %f170, %f13, %f191;
	fma.rn.f32 	%f196, %f170, %f14, %f192;
	fma.rn.f32 	%f197, %f170, %f15, %f193;
	fma.rn.f32 	%f198, %f170, %f16, %f194;
	st.local.v4.f32 	[%rd27+48], {%f195, %f196, %f197, %f198};
	add.s32 	%r174, %r174, 1;
	setp.ne.s32 	%p3, %r174, 20;
	@%p3 bra 	$L__BB0_8;
	mov.b32 	%r175, 0;
$L__BB0_10:
	shl.b32 	%r126, %r175, 4;
	add.s32 	%r127, %r126, %r16;
	mul.wide.u32 	%rd28, %r127, 4;
	add.s64 	%rd29, %rd2, %rd28;
	ld.local.v4.f32 	{%f199, %f200, %f201, %f202}, [%rd29];
	mad.lo.s32 	%r128, %r175, 6, %r17;
	shl.b32 	%r129, %r128, 2;
	mov.u32 	%r130, _ZZ17my_kernel_kernel0E18PaddedInput_shared;
	add.s32 	%r131, %r130, %r129;
	ld.shared.f32 	%f203, [%r131+4];
	fma.rn.f32 	%f204, %f203, %f17, %f199;
	fma.rn.f32 	%f205, %f203, %f18, %f200;
	fma.rn.f32 	%f206, %f203, %f19, %f201;
	fma.rn.f32 	%f207, %f203, %f20, %f202;
	st.local.v4.f32 	[%rd29], {%f204, %f205, %f206, %f207};
	ld.local.v4.f32 	{%f208, %f209, %f210, %f211}, [%rd29+16];
	fma.rn.f32 	%f212, %f203, %f21, %f208;
	fma.rn.f32 	%f213, %f203, %f22, %f209;
	fma.rn.f32 	%f214, %f203, %f23, %f210;
	fma.rn.f32 	%f215, %f203, %f24, %f211;
	st.local.v4.f32 	[%rd29+16], {%f212, %f213, %f214, %f215};
	ld.local.v4.f32 	{%f216, %f217, %f218, %f219}, [%rd29+32];
	fma.rn.f32 	%f220, %f203, %f25, %f216;
	fma.rn.f32 	%f221, %f203, %f26, %f217;
	fma.rn.f32 	%f222, %f203, %f27, %f218;
	fma.rn.f32 	%f223, %f203, %f28, %f219;
	st.local.v4.f32 	[%rd29+32], {%f220, %f221, %f222, %f223};
	ld.local.v4.f32 	{%f224, %f225, %f226, %f227}, [%rd29+48];
	fma.rn.f32 	%f228, %f203, %f29, %f224;
	fma.rn.f32 	%f229, %f203, %f30, %f225;
	fma.rn.f32 	%f230, %f203, %f31, %f226;
	fma.rn.f32 	%f231, %f203, %f32, %f227;
	st.local.v4.f32 	[%rd29+48], {%f228, %f229, %f230, %f231};
	add.s32 	%r175, %r175, 1;
	setp.ne.s32 	%p4, %r175, 20;
	@%p4 bra 	$L__BB0_10;
	add.s32 	%r173, %r173, 1;
	setp.ne.s32 	%p5, %r173, 15;
	@%p5 bra 	$L__BB0_7;
	ld.shared.f32 	%f33, [%r9+1024];
	ld.shared.f32 	%f34, [%r9+1028];
	ld.shared.f32 	%f35, [%r9+1032];
	ld.shared.f32 	%f36, [%r9+1036];
	ld.shared.f32 	%f37, [%r9+1040];
	ld.shared.f32 	%f38, [%r9+1044];
	ld.shared.f32 	%f39, [%r9+1048];
	ld.shared.f32 	%f40, [%r9+1052];
	ld.shared.f32 	%f41, [%r9+1056];
	ld.shared.f32 	%f42, [%r9+1060];
	ld.shared.f32 	%f43, [%r9+1064];
	ld.shared.f32 	%f44, [%r9+1068];
	ld.shared.f32 	%f45, [%r9+1072];
	ld.shared.f32 	%f46, [%r9+1076];
	ld.shared.f32 	%f47, [%r9+1080];
	ld.shared.f32 	%f48, [%r9+1084];
	ld.shared.f32 	%f49, [%r9+1536];
	ld.shared.f32 	%f50, [%r9+1540];
	ld.shared.f32 	%f51, [%r9+1544];
	ld.shared.f32 	%f52, [%r9+1548];
	ld.shared.f32 	%f53, [%r9+1552];
	ld.shared.f32 	%f54, [%r9+1556];
	ld.shared.f32 	%f55, [%r9+1560];
	ld.shared.f32 	%f56, [%r9+1564];
	ld.shared.f32 	%f57, [%r9+1568];
	ld.shared.f32 	%f58, [%r9+1572];
	ld.shared.f32 	%f59, [%r9+1576];
	ld.shared.f32 	%f60, [%r9+1580];
	ld.shared.f32 	%f61, [%r9+1584];
	ld.shared.f32 	%f62, [%r9+1588];
	ld.shared.f32 	%f63, [%r9+1592];
	ld.shared.f32 	%f64, [%r9+1596];
	mov.b32 	%r176, 0;
$L__BB0_13:
	mul.lo.s32 	%r24, %r176, 320;
	mul.lo.s32 	%r25, %r176, 120;
	mov.b32 	%r177, 0;
	add.s32 	%r27, %r7, %r25;
$L__BB0_14:
	shl.b32 	%r134, %r177, 4;
	add.s32 	%r135, %r134, %r24;
	mul.wide.u32 	%rd30, %r135, 4;
	add.s64 	%rd31, %rd2, %rd30;
	ld.local.v4.f32 	{%f232, %f233, %f234, %f235}, [%rd31];
	mad.lo.s32 	%r136, %r177, 6, %r27;
	shl.b32 	%r137, %r136, 2;
	mov.u32 	%r138, _ZZ17my_kernel_kernel0E18PaddedInput_shared;
	add.s32 	%r139, %r138, %r137;
	ld.shared.f32 	%f236, [%r139+8];
	fma.rn.f32 	%f237, %f236, %f33, %f232;
	fma.rn.f32 	%f238, %f236, %f34, %f233;
	fma.rn.f32 	%f239, %f236, %f35, %f234;
	fma.rn.f32 	%f240, %f236, %f36, %f235;
	st.local.v4.f32 	[%rd31], {%f237, %f238, %f239, %f240};
	ld.local.v4.f32 	{%f241, %f242, %f243, %f244}, [%rd31+16];
	fma.rn.f32 	%f245, %f236, %f37, %f241;
	fma.rn.f32 	%f246, %f236, %f38, %f242;
	fma.rn.f32 	%f247, %f236, %f39, %f243;
	fma.rn.f32 	%f248, %f236, %f40, %f244;
	st.local.v4.f32 	[%rd31+16], {%f245, %f246, %f247, %f248};
	ld.local.v4.f32 	{%f249, %f250, %f251, %f252}, [%rd31+32];
	fma.rn.f32 	%f253, %f236, %f41, %f249;
	fma.rn.f32 	%f254, %f236, %f42, %f250;
	fma.rn.f32 	%f255, %f236, %f43, %f251;
	fma.rn.f32 	%f256, %f236, %f44, %f252;
	st.local.v4.f32 	[%rd31+32], {%f253, %f254, %f255, %f256};
	ld.local.v4.f32 	{%f257, %f258, %f259, %f260}, [%rd31+48];
	fma.rn.f32 	%f261, %f236, %f45, %f257;
	fma.rn.f32 	%f262, %f236, %f46, %f258;
	fma.rn.f32 	%f263, %f236, %f47, %f259;
	fma.rn.f32 	%f264, %f236, %f48, %f260;
	st.local.v4.f32 	[%rd31+48], {%f261, %f262, %f263, %f264};
	add.s32 	%r177, %r177, 1;
	setp.ne.s32 	%p6, %r177, 20;
	@%p6 bra 	$L__BB0_14;
	mov.b32 	%r178, 0;
$L__BB0_16:
	shl.b32 	%r141, %r178, 4;
	add.s32 	%r142, %r141, %r24;
	mul.wide.u32 	%rd32, %r142, 4;
	add.s64 	%rd33, %rd2, %rd32;
	ld.local.v4.f32 	{%f265, %f266, %f267, %f268}, [%rd33];
	mad.lo.s32 	%r143, %r178, 6, %r27;
	shl.b32 	%r144, %r143, 2;
	mov.u32 	%r145, _ZZ17my_kernel_kernel0E18PaddedInput_shared;
	add.s32 	%r146, %r144, %r145;
	ld.shared.f32 	%f269, [%r146+12];
	fma.rn.f32 	%f270, %f269, %f49, %f265;
	fma.rn.f32 	%f271, %f269, %f50, %f266;
	fma.rn.f32 	%f272, %f269, %f51, %f267;
	fma.rn.f32 	%f273, %f269, %f52, %f268;
	st.local.v4.f32 	[%rd33], {%f270, %f271, %f272, %f273};
	ld.local.v4.f32 	{%f274, %f275, %f276, %f277}, [%rd33+16];
	fma.rn.f32 	%f278, %f269, %f53, %f274;
	fma.rn.f32 	%f279, %f269, %f54, %f275;
	fma.rn.f32 	%f280, %f269, %f55, %f276;
	fma.rn.f32 	%f281, %f269, %f56, %f277;
	st.local.v4.f32 	[%rd33+16], {%f278, %f279, %f280, %f281};
	ld.local.v4.f32 	{%f282, %f283, %f284, %f285}, [%rd33+32];
	fma.rn.f32 	%f286, %f269, %f57, %f282;
	fma.rn.f32 	%f287, %f269, %f58, %f283;
	fma.rn.f32 	%f288, %f269, %f59, %f284;
	fma.rn.f32 	%f289, %f269, %f60, %f285;
	st.local.v4.f32 	[%rd33+32], {%f286, %f287, %f288, %f289};
	ld.local.v4.f32 	{%f290, %f291, %f292, %f293}, [%rd33+48];
	fma.rn.f32 	%f294, %f269, %f61, %f290;
	fma.rn.f32 	%f295, %f269, %f62, %f291;
	fma.rn.f32 	%f296, %f269, %f63, %f292;
	fma.rn.f32 	%f297, %f269, %f64, %f293;
	st.local.v4.f32 	[%rd33+48], {%f294, %f295, %f296, %f297};
	add.s32 	%r178, %r178, 1;
	setp.ne.s32 	%p7, %r178, 20;
	@%p7 bra 	$L__BB0_16;
	add.s32 	%r176, %r176, 1;
	setp.ne.s32 	%p8, %r176, 15;
	@%p8 bra 	$L__BB0_13;
	ld.shared.f32 	%f65, [%r9+2048];
	ld.shared.f32 	%f66, [%r9+2052];
	ld.shared.f32 	%f67, [%r9+2056];
	ld.shared.f32 	%f68, [%r9+2060];
	ld.shared.f32 	%f69, [%r9+2064];
	ld.shared.f32 	%f70, [%r9+2068];
	ld.shared.f32 	%f71, [%r9+2072];
	ld.shared.f32 	%f72, [%r9+2076];
	ld.shared.f32 	%f73, [%r9+2080];
	ld.shared.f32 	%f74, [%r9+2084];
	ld.shared.f32 	%f75, [%r9+2088];
	ld.shared.f32 	%f76, [%r9+2092];
	ld.shared.f32 	%f77, [%r9+2096];
	ld.shared.f32 	%f78, [%r9+2100];
	ld.shared.f32 	%f79, [%r9+2104];
	ld.shared.f32 	%f80, [%r9+2108];
	ld.shared.f32 	%f81, [%r9+2560];
	ld.shared.f32 	%f82, [%r9+2564];
	ld.shared.f32 	%f83, [%r9+2568];
	ld.shared.f32 	%f84, [%r9+2572];
	ld.shared.f32 	%f85, [%r9+2576];
	ld.shared.f32 	%f86, [%r9+2580];
	ld.shared.f32 	%f87, [%r9+2584];
	ld.shared.f32 	%f88, [%r9+2588];
	ld.shared.f32 	%f89, [%r9+2592];
	ld.shared.f32 	%f90, [%r9+2596];
	ld.shared.f32 	%f91, [%r9+2600];
	ld.shared.f32 	%f92, [%r9+2604];
	ld.shared.f32 	%f93, [%r9+2608];
	ld.shared.f32 	%f94, [%r9+2612];
	ld.shared.f32 	%f95, [%r9+2616];
	ld.shared.f32 	%f96, [%r9+2620];
	mov.b32 	%r179, 0;
$L__BB0_19:
	mul.lo.s32 	%r33, %r179, 320;
	mul.lo.s32 	%r34, %r179, 120;
	mov.b32 	%r180, 0;
	add.s32 	%r36, %r7, %r34;
$L__BB0_20:
	shl.b32 	%r149, %r180, 4;
	add.s32 	%r150, %r149, %r33;
	mul.wide.u32 	%rd34, %r150, 4;
	add.s64 	%rd35, %rd2, %rd34;
	ld.local.v4.f32 	{%f298, %f299, %f300, %f301}, [%rd35];
	mad.lo.s32 	%r151, %r180, 6, %r36;
	shl.b32 	%r152, %r151, 2;
	mov.u32 	%r153, _ZZ17my_kernel_kernel0E18PaddedInput_shared;
	add.s32 	%r154, %r153, %r152;
	ld.shared.f32 	%f302, [%r154+16];
	fma.rn.f32 	%f303, %f302, %f65, %f298;
	fma.rn.f32 	%f304, %f302, %f66, %f299;
	fma.rn.f32 	%f305, %f302, %f67, %f300;
	fma.rn.f32 	%f306, %f302, %f68, %f301;
	st.local.v4.f32 	[%rd35], {%f303, %f304, %f305, %f306};
	ld.local.v4.f32 	{%f307, %f308, %f309, %f310}, [%rd35+16];
	fma.rn.f32 	%f311, %f302, %f69, %f307;
	fma.rn.f32 	%f312, %f302, %f70, %f308;
	fma.rn.f32 	%f313, %f302, %f71, %f309;
	fma.rn.f32 	%f314, %f302, %f72, %f310;
	st.local.v4.f32 	[%rd35+16], {%f311, %f312, %f313, %f314};
	ld.local.v4.f32 	{%f315, %f316, %f317, %f318}, [%rd35+32];
	fma.rn.f32 	%f319, %f302, %f73, %f315;
	fma.rn.f32 	%f320, %f302, %f74, %f316;
	fma.rn.f32 	%f321, %f302, %f75, %f317;
	fma.rn.f32 	%f322, %f302, %f76, %f318;
	st.local.v4.f32 	[%rd35+32], {%f319, %f320, %f321, %f322};
	ld.local.v4.f32 	{%f323, %f324, %f325, %f326}, [%rd35+48];
	fma.rn.f32 	%f327, %f302, %f77, %f323;
	fma.rn.f32 	%f328, %f302, %f78, %f324;
	fma.rn.f32 	%f329, %f302, %f79, %f325;
	fma.rn.f32 	%f330, %f302, %f80, %f326;
	st.local.v4.f32 	[%rd35+48], {%f327, %f328, %f329, %f330};
	add.s32 	%r180, %r180, 1;
	setp.ne.s32 	%p9, %r180, 20;
	@%p9 bra 	$L__BB0_20;
	mov.b32 	%r181, 0;
$L__BB0_22:
	shl.b32 	%r156, %r181, 4;
	add.s32 	%r157, %r156, %r33;
	mul.wide.u32 	%rd36, %r157, 4;
	add.s64 	%rd37, %rd2, %rd36;
	ld.local.v4.f32 	{%f331, %f332, %f333, %f334}, [%rd37];
	mad.lo.s32 	%r158, %r181, 6, %r36;
	shl.b32 	%r159, %r158, 2;
	mov.u32 	%r160, _ZZ17my_kernel_kernel0E18PaddedInput_shared;
	add.s32 	%r161, %r159, %r160;
	ld.shared.f32 	%f335, [%r161+20];
	fma.rn.f32 	%f336, %f335, %f81, %f331;
	fma.rn.f32 	%f337, %f335, %f82, %f332;
	fma.rn.f32 	%f338, %f335, %f83, %f333;
	fma.rn.f32 	%f339, %f335, %f84, %f334;
	st.local.v4.f32 	[%rd37], {%f336, %f337, %f338, %f339};
	ld.local.v4.f32 	{%f340, %f341, %f342, %f343}, [%rd37+16];
	fma.rn.f32 	%f344, %f335, %f85, %f340;
	fma.rn.f32 	%f345, %f335, %f86, %f341;
	fma.rn.f32 	%f346, %f335, %f87, %f342;
	fma.rn.f32 	%f347, %f335, %f88, %f343;
	st.local.v4.f32 	[%rd37+16], {%f344, %f345, %f346, %f347};
	ld.local.v4.f32 	{%f348, %f349, %f350, %f351}, [%rd37+32];
	fma.rn.f32 	%f352, %f335, %f89, %f348;
	fma.rn.f32 	%f353, %f335, %f90, %f349;
	fma.rn.f32 	%f354, %f335, %f91, %f350;
	fma.rn.f32 	%f355, %f335, %f92, %f351;
	st.local.v4.f32 	[%rd37+32], {%f352, %f353, %f354, %f355};
	ld.local.v4.f32 	{%f356, %f357, %f358, %f359}, [%rd37+48];
	fma.rn.f32 	%f360, %f335, %f93, %f356;
	fma.rn.f32 	%f361, %f335, %f94, %f357;
	fma.rn.f32 	%f362, %f335, %f95, %f358;
	fma.rn.f32 	%f363, %f335, %f96, %f359;
	st.local.v4.f32 	[%rd37+48], {%f360, %f361, %f362, %f363};
	add.s32 	%r181, %r181, 1;
	setp.ne.s32 	%p10, %r181, 20;
	@%p10 bra 	$L__BB0_22;
	add.s32 	%r179, %r179, 1;
	setp.ne.s32 	%p11, %r179, 15;
	@%p11 bra 	$L__BB0_19;
	add.s32 	%r171, %r171, 1;
	setp.ne.s32 	%p12, %r171, 16;
	@%p12 bra 	$L__BB0_3;
	ld.param.u64 	%rd45, [my_kernel_kernel0_param_2];
	mul.lo.s32 	%r163, %r5, 115200;
	mad.lo.s32 	%r164, %r6, 460800, %r163;
	mul.hi.u32 	%r165, %r4, 1431655766;
	mul.lo.s32 	%r166, %r165, 3;
	sub.s32 	%r167, %r4, %r166;
	mad.lo.s32 	%r168, %r167, 2560, %r164;
	or.b32  	%r42, %r168, %r8;
	cvta.to.global.u64 	%rd38, %rd11;
	mul.wide.u32 	%rd39, %r8, 4;
	add.s64 	%rd40, %rd38, %rd39;
	ld.global.nc.f32 	%f97, [%rd40];
	ld.global.nc.f32 	%f98, [%rd40+4];
	ld.global.nc.f32 	%f99, [%rd40+8];
	ld.global.nc.f32 	%f100, [%rd40+12];
	ld.global.nc.f32 	%f101, [%rd40+16];
	ld.global.nc.f32 	%f102, [%rd40+20];
	ld.global.nc.f32 	%f103, [%rd40+24];
	ld.global.nc.f32 	%f104, [%rd40+28];
	ld.global.nc.f32 	%f105, [%rd40+32];
	ld.global.nc.f32 	%f106, [%rd40+36];
	ld.global.nc.f32 	%f107, [%rd40+40];
	ld.global.nc.f32 	%f108, [%rd40+44];
	ld.global.nc.f32 	%f109, [%rd40+48];
	ld.global.nc.f32 	%f110, [%rd40+52];
	ld.global.nc.f32 	%f111, [%rd40+56];
	ld.global.nc.f32 	%f112, [%rd40+60];
	cvta.to.global.u64 	%rd41, %rd45;
	add.s64 	%rd4, %rd41, 32;
	add.s64 	%rd5, %rd2, 32;
	mov.b32 	%r182, 0;
$L__BB0_26:
	mad.lo.s32 	%r183, %r182, 7680, %r42;
	mul.wide.u32 	%rd42, %r182, 1280;
	add.s64 	%rd46, %rd5, %rd42;
	mov.b32 	%r184, 0;
$L__BB0_27:
	mul.wide.u32 	%rd43, %r183, 4;
	add.s64 	%rd44, %rd4, %rd43;
	ld.local.v4.f32 	{%f364, %f365, %f366, %f367}, [%rd46+-32];
	add.f32 	%f368, %f364, %f97;
	max.f32 	%f369, %f368, 0f00000000;
	st.global.f32 	[%rd44+-32], %f369;
	add.f32 	%f370, %f365, %f98;
	max.f32 	%f371, %f370, 0f00000000;
	st.global.f32 	[%rd44+-28], %f371;
	add.f32 	%f372, %f366, %f99;
	max.f32 	%f373, %f372, 0f00000000;
	st.global.f32 	[%rd44+-24], %f373;
	add.f32 	%f374, %f367, %f100;
	max.f32 	%f375, %f374, 0f00000000;
	st.global.f32 	[%rd44+-20], %f375;
	ld.local.v4.f32 	{%f376, %f377, %f378, %f379}, [%rd46+-16];
	add.f32 	%f380, %f376, %f101;
	max.f32 	%f381, %f380, 0f00000000;
	st.global.f32 	[%rd44+-16], %f381;
	add.f32 	%f382, %f377, %f102;
	max.f32 	%f383, %f382, 0f00000000;
	st.global.f32 	[%rd44+-12], %f383;
	add.f32 	%f384, %f378, %f103;
	max.f32 	%f385, %f384, 0f00000000;
	st.global.f32 	[%rd44+-8], %f385;
	add.f32 	%f386, %f379, %f104;
	max.f32 	%f387, %f386, 0f00000000;
	st.global.f32 	[%rd44+-4], %f387;
	ld.local.v4.f32 	{%f388, %f389, %f390, %f391}, [%rd46];
	add.f32 	%f392, %f388, %f105;
	max.f32 	%f393, %f392, 0f00000000;
	st.global.f32 	[%rd44], %f393;
	add.f32 	%f394, %f389, %f106;
	max.f32 	%f395, %f394, 0f00000000;
	st.global.f32 	[%rd44+4], %f395;
	add.f32 	%f396, %f390, %f107;
	max.f32 	%f397, %f396, 0f00000000;
	st.global.f32 	[%rd44+8], %f397;
	add.f32 	%f398, %f391, %f108;
	max.f32 	%f399, %f398, 0f00000000;
	st.global.f32 	[%rd44+12], %f399;
	ld.local.v4.f32 	{%f400, %f401, %f402, %f403}, [%rd46+16];
	add.f32 	%f404, %f400, %f109;
	max.f32 	%f405, %f404, 0f00000000;
	st.global.f32 	[%rd44+16], %f405;
	add.f32 	%f406, %f401, %f110;
	max.f32 	%f407, %f406, 0f00000000;
	st.global.f32 	[%rd44+20], %f407;
	add.f32 	%f408, %f402, %f111;
	max.f32 	%f409, %f408, 0f00000000;
	st.global.f32 	[%rd44+24], %f409;
	add.f32 	%f410, %f403, %f112;
	max.f32 	%f411, %f410, 0f00000000;
	st.global.f32 	[%rd44+28], %f411;
	add.s32 	%r184, %r184, 1;
	add.s32 	%r183, %r183, 128;
	add.s64 	%rd46, %rd46, 64;
	setp.ne.s32 	%p13, %r184, 20;
	@%p13 bra 	$L__BB0_27;
	add.s32 	%r182, %r182, 1;
	setp.ne.s32 	%p14, %r182, 15;
	@%p14 bra 	$L__BB0_26;
	ret;

}


// ===== COMPILED SASS (sm_100) =====

	.target	sm_100

	.elftype	@"ET_EXEC"


//--------------------- .note.nv.tkinfo           --------------------------
	.section	.note.nv.tkinfo,"",@"SHT_NOTE"
	.sectionflags	@"SHF_NOTE_NV_TKINFO"
	.tkinfo
        /*0018*/ 	.word	0x00000002
        /*0030*/ 	.string	""
        /*0030*/ 	.string	"ptxas"
        /*0030*/ 	.string	"Cuda compilation tools, release 13.0, V13.0.88"
        /*0030*/ 	.string	"Build cuda_13.0.r13.0/compiler.36424714_0"
        /*0030*/ 	.string	"-arch sm_100 -m 64 "



//--------------------- .note.nv.cuinfo           --------------------------
	.section	.note.nv.cuinfo,"",@"SHT_NOTE"
	.sectionflags	@"SHF_NOTE_NV_CUINFO"
        /*0018*/ 	.short	0x0002
        /*001a*/ 	.short	0x0064
        /*001c*/ 	.short	0x0082
	.zero		2


//--------------------- .nv.info                  --------------------------
	.section	.nv.info,"",@"SHT_CUDA_INFO"
	.align	4


	//----- nvinfo : EIATTR_REGCOUNT
	.align		4
        /*0000*/ 	.byte	0x04, 0x2f
        /*0002*/ 	.short	(.L_1 - .L_0)
	.align		4
.L_0:
        /*0004*/ 	.word	index@(my_kernel_kernel0)
        /*0008*/ 	.word	0x00000043


	//----- nvinfo : EIATTR_FRAME_SIZE
	.align		4
.L_1:
        /*000c*/ 	.byte	0x04, 0x11
        /*000e*/ 	.short	(.L_3 - .L_2)
	.align		4
.L_2:
        /*0010*/ 	.word	index@(my_kernel_kernel0)
        /*0014*/ 	.word	0x00004b00


	//----- nvinfo : EIATTR_MIN_STACK_SIZE
	.align		4
.L_3:
        /*0018*/ 	.byte	0x04, 0x12
        /*001a*/ 	.short	(.L_5 - .L_4)
	.align		4
.L_4:
        /*001c*/ 	.word	index@(my_kernel_kernel0)
        /*0020*/ 	.word	0x00004b00
.L_5:


//--------------------- .nv.compat                --------------------------
	.section	.nv.compat,"",@"SHT_CUDA_COMPAT_INFO"
	.align	4
        /*0000*/ 	.byte	0x02, 0x09, 0x00, 0x00, 0x02, 0x02, 0x01, 0x00, 0x02, 0x05, 0x05, 0x00, 0x03, 0x07, 0x01, 0x01
        /*0010*/ 	.byte	0x02, 0x03, 0x00, 0x00, 0x02, 0x06, 0x01, 0x00, 0x04, 0x0b, 0x08, 0x00, 0x09, 0x00, 0x00, 0x00
        /*0020*/ 	.byte	0x00, 0x00, 0x00, 0x00


//--------------------- .nv.info.my_kernel_kernel0 --------------------------
	.section	.nv.info.my_kernel_kernel0,"",@"SHT_CUDA_INFO"
	.sectionflags	@""
	.align	4


	//----- nvinfo : EIATTR_CUDA_API_VERSION
	.align		4
        /*0000*/ 	.byte	0x04, 0x37
        /*0002*/ 	.short	(.L_7 - .L_6)
.L_6:
        /*0004*/ 	.word	0x00000082


	//----- nvinfo : EIATTR_KPARAM_INFO
	.align		4
.L_7:
        /*0008*/ 	.byte	0x04, 0x17
        /*000a*/ 	.short	(.L_9 - .L_8)
.L_8:
        /*000c*/ 	.word	0x00000000
        /*0010*/ 	.short	0x0003
        /*0012*/ 	.short	0x0018
        /*0014*/ 	.byte	0x00, 0xf5, 0x21, 0x00


	//----- nvinfo : EIATTR_KPARAM_INFO
	.align		4
.L_9:
        /*0018*/ 	.byte	0x04, 0x17
        /*001a*/ 	.short	(.L_11 - .L_10)
.L_10:
        /*001c*/ 	.word	0x00000000
        /*0020*/ 	.short	0x0002
        /*0022*/ 	.short	0x0010
        /*0024*/ 	.byte	0x00, 0xf5, 0x21, 0x00


	//----- nvinfo : EIATTR_KPARAM_INFO
	.align		4
.L_11:
        /*0028*/ 	.byte	0x04, 0x17
        /*002a*/ 	.short	(.L_13 - .L_12)
.L_12:
        /*002c*/ 	.word	0x00000000
        /*0030*/ 	.short	0x0001
        /*0032*/ 	.short	0x0008
        /*0034*/ 	.byte	0x00, 0xf5, 0x21, 0x00


	//----- nvinfo : EIATTR_KPARAM_INFO
	.align		4
.L_13:
        /*0038*/ 	.byte	0x04, 0x17
        /*003a*/ 	.short	(.L_15 - .L_14)
.L_14:
        /*003c*/ 	.word	0x00000000
        /*0040*/ 	.short	0x0000
        /*0042*/ 	.short	0x0000
        /*0044*/ 	.byte	0x00, 0xf5, 0x21, 0x00


	//----- nvinfo : EIATTR_SPARSE_MMA_MASK
	.align		4
.L_15:
        /*0048*/ 	.byte	0x03, 0x50
        /*004a*/ 	.short	0x0000


	//----- nvinfo : EIATTR_MAXREG_COUNT
	.align		4
        /*004c*/ 	.byte	0x03, 0x1b
        /*004e*/ 	.short	0x00ff


	//----- nvinfo : EIATTR_NUM_BARRIERS
	.align		4
        /*0050*/ 	.byte	0x02, 0x4c
        /*0052*/ 	.byte	0x01
	.zero		1


	//----- nvinfo : EIATTR_MERCURY_ISA_VERSION
	.align		4
        /*0054*/ 	.byte	0x03, 0x5f
        /*0056*/ 	.short	0x0101


	//----- nvinfo : EIATTR_VRC_CTA_INIT_COUNT
	.align		4
        /*0058*/ 	.byte	0x02, 0x4a
	.zero		1
	.zero		1


	//----- nvinfo : EIATTR_EXIT_INSTR_OFFSETS
	.align		4
        /*005c*/ 	.byte	0x04, 0x1c
        /*005e*/ 	.short	(.L_17 - .L_16)


	//   ....[0]....
.L_16:
        /*0060*/ 	.word	0x000077c0


	//----- nvinfo : EIATTR_CBANK_PARAM_SIZE
	.align		4
.L_17:
        /*0064*/ 	.byte	0x03, 0x19
        /*0066*/ 	.short	0x0020


	//----- nvinfo : EIATTR_PARAM_CBANK
	.align		4
        /*0068*/ 	.byte	0x04, 0x0a
        /*006a*/ 	.short	(.L_19 - .L_18)
	.align		4
.L_18:
        /*006c*/ 	.word	index@(.nv.constant0.my_kernel_kernel0)
        /*0070*/ 	.short	0x0380
        /*0072*/ 	.short	0x0020


	//----- nvinfo : EIATTR_SW_WAR
	.align		4
.L_19:
        /*0074*/ 	.byte	0x04, 0x36
        /*0076*/ 	.short	(.L_21 - .L_20)
.L_20:
        /*0078*/ 	.word	0x00000008
.L_21:


//--------------------- .nv.callgraph             --------------------------
	.section	.nv.callgraph,"",@"SHT_CUDA_CALLGRAPH"
	.align	4
	.sectionentsize	8
	.align		4
        /*0000*/ 	.word	0x00000000
	.align		4
        /*0004*/ 	.word	0xffffffff
	.align		4
        /*0008*/ 	.word	0x00000000
	.align		4
        /*000c*/ 	.word	0xfffffffe
	.align		4
        /*0010*/ 	.word	0x00000000
	.align		4
        /*0014*/ 	.word	0xfffffffd
	.align		4
        /*0018*/ 	.word	0x00000000
	.align		4
        /*001c*/ 	.word	0xfffffffc


//--------------------- .text.my_kernel_kernel0   --------------------------
	.section	.text.my_kernel_kernel0,"ax",@progbits
	.align	128
        .global         my_kernel_kernel0
        .type           my_kernel_kernel0,@function
        .size           my_kernel_kernel0,(.L_x_15 - my_kernel_kernel0)
        .other          my_kernel_kernel0,@"STO_CUDA_ENTRY STV_DEFAULT"
my_kernel_kernel0:
.text.my_kernel_kernel0:
[----:B------:R-:W0:Y:S02]  /*0000*/  LDC R1, c[0x0][0x37c] ;  /* 0x0000df00ff017b82 */ /* 0x000e240000000800 */
[----:B0-----:R-:W-:Y:S01]  /*0010*/  IADD3 R1, PT, PT, R1, -0x4b00, RZ ;  /* 0xffffb50001017810 */ /* 0x001fe20007ffe0ff */
[----:B------:R-:W-:-:S03]  /*0020*/  UMOV UR4, URZ ;  /* 0x000000ff00047c82 */ /* 0x000fc60008000000 */
[----:B------:R-:W-:-:S15]  /*0030*/  R2UR UR14, R1 ;  /* 0x00000000010e72ca */ /* 0x000fde00000e0000 */
.L_x_0:
[----:B------:R-:W-:Y:S02]  /*0040*/  UIMAD UR5, UR4, 0x140, URZ ;  /* 0x00000140040578a4 */ /* 0x000fe4000f8e02ff */
[----:B------:R-:W-:Y:S02]  /*0050*/  UIADD3 UR4, UPT, UPT, UR4, 0x1, URZ ;  /* 0x0000000104047890 */ /* 0x000fe4000fffe0ff */
[----:B------:R-:W-:Y:S02]  /*0060*/  ULEA UR5, UR5, UR14, 0x2 ;  /* 0x0000000e05057291 */ /* 0x000fe4000f8e10ff */
[----:B------:R-:W-:-:S07]  /*0070*/  UISETP.NE.AND UP0, UPT, UR4, 0xf, UPT ;  /* 0x0000000f0400788c */ /* 0x000fce000bf05270 */
[----:B------:R-:W-:Y:S04]  /*0080*/  STL.128 [UR5], RZ ;  /* 0x000000ffff007987 */ /* 0x000fe80008100c05 */
[----:B------:R-:W-:Y:S04]  /*0090*/  STL.128 [UR5+0x10], RZ ;  /* 0x000010ffff007987 */ /* 0x000fe80008100c05 */
        /* <DEDUP_REMOVED lines=77> */
[----:B------:R-:W-:Y:S01]  /*0570*/  STL.128 [UR5+0x4f0], RZ ;  /* 0x0004f0ffff007987 */ /* 0x000fe20008100c05 */
[----:B------:R-:W-:Y:S05]  /*0580*/  BRA.U UP0, `(.L_x_0) ;  /* 0xfffffff900ac7547 */ /* 0x000fea000b83ffff */
[----:B------:R-:W0:Y:S01]  /*0590*/  S2UR UR6, SR_CTAID.X ;  /* 0x00000000000679c3 */ /* 0x000e220000002500 */
[----:B------:R-:W1:Y:S01]  /*05a0*/  LDCU.64 UR12, c[0x0][0x358] ;  /* 0x00006b00ff0c77ac */ /* 0x000e620008000a00 */
[----:B------:R-:W-:Y:S02]  /*05b0*/  UPRMT UR7, UR7, 0x3340, UR7 ;  /* 0x0000334007077896 */ /* 0x000fe40008000007 */
[----:B------:R-:W-:Y:S01]  /*05c0*/  UPRMT UR8, UR8, 0x3340, UR8 ;  /* 0x0000334008087896 */ /* 0x000fe20008000008 */
[----:B------:R-:W-:-:S11]  /*05d0*/  UMOV UR4, URZ ;  /* 0x000000ff00047c82 */ /* 0x000fd60008000000 */
.L_x_11:
[----:B------:R-:W2:Y:S01]  /*05e0*/  S2R R0, SR_TID.X ;  /* 0x0000000000007919 */ /* 0x000ea20000002100 */
[----:B0-----:R-:W-:Y:S01]  /*05f0*/  UIMAD.WIDE.U32 UR10, UR6, 0x55555556, URZ ;  /* 0x55555556060a78a5 */ /* 0x001fe2000f8e00ff */
[----:B------:R-:W-:Y:S01]  /*0600*/  HFMA2 R8, -RZ, RZ, 0, 0.0015869140625 ;  /* 0x00001680ff087431 */ /* 0x000fe200000001ff */
[----:B------:R-:W-:Y:S01]  /*0610*/  UMOV UR15, 0x3340 ;  /* 0x00003340000f7882 */ /* 0x000fe20000000000 */
[----:B------:R-:W-:Y:S01]  /*0620*/  MOV R11, 0x5410 ;  /* 0x00005410000b7802 */ /* 0x000fe20000000f00 */
[----:B------:R-:W-:Y:S01]  /*0630*/  UIMAD UR5, UR11, 0x2a, UR6 ;  /* 0x0000002a0b0578a4 */ /* 0x000fe2000f8e0206 */
[----:B------:R-:W-:Y:S01]  /*0640*/  MOV R9, UR15 ;  /* 0x0000000f00097c02 */ /* 0x000fe20008000f00 */
[----:B------:R-:W-:Y:S02]  /*0650*/  BAR.SYNC.DEFER_BLOCKING 0x0 ;  /* 0x0000000000007b1d */ /* 0x000fe40000010000 */
[----:B------:R-:W-:-:S04]  /*0660*/  UIMAD UR5, UR5, 0x140, UR4 ;  /* 0x00000140050578a4 */ /* 0x000fc8000f8e0204 */
[----:B------:R-:W-:Y:S01]  /*0670*/  UIMAD UR5, UR5, 0x6, URZ ;  /* 0x00000006050578a4 */ /* 0x000fe2000f8e02ff */
[----:B--2---:R-:W-:-:S05]  /*0680*/  LOP3.LUT R3, R0, 0xffff, RZ, 0xc0, !PT ;  /* 0x0000ffff00037812 */ /* 0x004fca00078ec0ff */
[C---:B------:R-:W-:Y:S02]  /*0690*/  IMAD R5, R3.reuse, 0x91a3, RZ ;  /* 0x000091a303057824 */ /* 0x040fe400078e02ff */
[C---:B------:R-:W-:Y:S02]  /*06a0*/  IMAD R2, R3.reuse, 0x8889, RZ ;  /* 0x0000888903027824 */ /* 0x040fe400078e02ff */
[----:B------:R-:W-:Y:S01]  /*06b0*/  IMAD R3, R3, 0xaaab, RZ ;  /* 0x0000aaab03037824 */ /* 0x000fe200078e02ff */
[----:B------:R-:W-:Y:S02]  /*06c0*/  SHF.R.U32.HI R5, RZ, 0x1a, R5 ;  /* 0x0000001aff057819 */ /* 0x000fe40000011605 */
[----:B------:R-:W-:Y:S02]  /*06d0*/  SHF.R.U32.HI R2, RZ, 0x16, R2 ;  /* 0x00000016ff027819 */ /* 0x000fe40000011602 */
[----:B------:R-:W-:Y:S02]  /*06e0*/  PRMT R4, R5, 0x9910, RZ ;  /* 0x0000991005047816 */ /* 0x000fe400000000ff */
[----:B------:R-:W-:-:S02]  /*06f0*/  PRMT R6, R2, 0x9910, RZ ;  /* 0x0000991002067816 */ /* 0x000fc400000000ff */
[----:B------:R-:W-:Y:S01]  /*0700*/  SHF.R.U32.HI R3, RZ, 0x12, R3 ;  /* 0x00000012ff037819 */ /* 0x000fe20000011603 */
[----:B------:R-:W-:Y:S01]  /*0710*/  IMAD R2, R4, 0x708, RZ ;  /* 0x0000070804027824 */ /* 0x000fe200078e02ff */
[----:B------:R-:W-:Y:S02]  /*0720*/  MOV R4, R6 ;  /* 0x0000000600047202 */ /* 0x000fe40000000f00 */
[----:B------:R-:W-:Y:S02]  /*0730*/  PRMT R3, R3, 0x9910, RZ ;  /* 0x0000991003037816 */ /* 0x000fe400000000ff */
[----:B------:R-:W-:Y:S01]  /*0740*/  IADD3 R7, PT, PT, RZ, -R2, RZ ;  /* 0x80000002ff077210 */ /* 0x000fe20007ffe0ff */
[----:B------:R-:W-:Y:S02]  /*0750*/  IMAD R2, R4, 0x78, RZ ;  /* 0x0000007804027824 */ /* 0x000fe400078e02ff */
[----:B------:R-:W-:Y:S01]  /*0760*/  IMAD R3, R3, 0x6, RZ ;  /* 0x0000000603037824 */ /* 0x000fe200078e02ff */
[----:B------:R-:W-:-:S02]  /*0770*/  PRMT R7, R7, 0x7710, RZ ;  /* 0x0000771007077816 */ /* 0x000fc400000000ff */
[----:B------:R-:W-:Y:S02]  /*0780*/  IADD3 R4, PT, PT, RZ, -R2, RZ ;  /* 0x80000002ff047210 */ /* 0x000fe40007ffe0ff */
[-C--:B------:R-:W-:Y:S02]  /*0790*/  IADD3 R2, PT, PT, R7, R0.reuse, RZ ;  /* 0x0000000007027210 */ /* 0x080fe40007ffe0ff */
[----:B------:R-:W-:Y:S02]  /*07a0*/  PRMT R7, R4, 0x7710, RZ ;  /* 0x0000771004077816 */ /* 0x000fe400000000ff */
[----:B------:R-:W-:Y:S02]  /*07b0*/  LOP3.LUT R4, R2, 0xffff, RZ, 0xc0, !PT ;  /* 0x0000ffff02047812 */ /* 0x000fe400078ec0ff */
[----:B------:R-:W-:Y:S02]  /*07c0*/  IADD3 R2, PT, PT, R7, R0, RZ ;  /* 0x0000000007027210 */ /* 0x000fe40007ffe0ff */
[----:B------:R-:W-:Y:S01]  /*07d0*/  IADD3 R7, PT, PT, RZ, -R3, RZ ;  /* 0x80000003ff077210 */ /* 0x000fe20007ffe0ff */
[----:B------:R-:W-:Y:S01]  /*07e0*/  IMAD R4, R4, 0x889, RZ ;  /* 0x0000088904047824 */ /* 0x000fe200078e02ff */
[----:B------:R-:W-:-:S02]  /*07f0*/  PRMT R3, R2, 0x9910, RZ ;  /* 0x0000991002037816 */ /* 0x000fc400000000ff */
[----:B------:R-:W-:Y:S02]  /*0800*/  PRMT R7, R7, 0x7710, RZ ;  /* 0x0000771007077816 */ /* 0x000fe400000000ff */
[----:B------:R-:W-:Y:S02]  /*0810*/  SHF.R.U32.HI R2, RZ, 0x12, R4 ;  /* 0x00000012ff027819 */ /* 0x000fe40000011604 */
[----:B------:R-:W-:Y:S02]  /*0820*/  MOV R4, R3 ;  /* 0x0000000300047202 */ /* 0x000fe40000000f00 */
[----:B------:R-:W-:Y:S02]  /*0830*/  IADD3 R7, PT, PT, R7, R0, RZ ;  /* 0x0000000007077210 */ /* 0x000fe40007ffe0ff */
[----:B------:R-:W-:Y:S01]  /*0840*/  PRMT R6, R2, R9, 0x60 ;  /* 0x0000006002067416 */ /* 0x000fe20000000009 */
[----:B------:R-:W-:Y:S01]  /*0850*/  IMAD R4, R4, 0x2b, RZ ;  /* 0x0000002b04047824 */ /* 0x000fe200078e02ff */
[----:B------:R-:W0:Y:S01]  /*0860*/  LDC.64 R2, c[0x0][0x380] ;  /* 0x0000e000ff027b82 */ /* 0x000e220000000a00 */
[----:B------:R-:W-:-:S03]  /*0870*/  LOP3.LUT R7, R7, 0xffff, RZ, 0xc0, !PT ;  /* 0x0000ffff07077812 */ /* 0x000fc600078ec0ff */
[----:B------:R-:W-:Y:S02]  /*0880*/  LOP3.LUT R9, R4, 0xffff, RZ, 0xc0, !PT ;  /* 0x0000ffff04097812 */ /* 0x000fe400078ec0ff */
[----:B------:R-:W-:Y:S02]  /*0890*/  PRMT R4, R8, 0x7610, R4 ;  /* 0x0000761008047816 */ /* 0x000fe40000000004 */
[----:B------:R-:W-:Y:S02]  /*08a0*/  IADD3 R8, PT, PT, R7, UR5, RZ ;  /* 0x0000000507087c10 */ /* 0x000fe4000fffe0ff */
[----:B------:R-:W-:Y:S02]  /*08b0*/  SHF.R.U32.HI R7, RZ, 0x8, R9 ;  /* 0x00000008ff077819 */ /* 0x000fe40000011609 */
[----:B------:R-:W-:Y:S01]  /*08c0*/  PRMT R9, R6, R11, UR7 ;  /* 0x0000000706097e16 */ /* 0x000fe2000800000b */
[----:B------:R-:W-:Y:S01]  /*08d0*/  IMAD R8, R5, 0x54600, R8 ;  /* 0x0005460005087824 */ /* 0x000fe200078e0208 */
[----:B------:R-:W-:-:S05]  /*08e0*/  PRMT R4, R4, 0x5410, R7 ;  /* 0x0000541004047816 */ /* 0x000fca0000000007 */
[----:B------:R-:W-:-:S05]  /*08f0*/  IDP.2A.LO.U16.U8 R9, R4, R9, RZ ;  /* 0x0000000904097226 */ /* 0x000fca00000010ff */
[----:B------:R-:W-:-:S05]  /*0900*/  IADD3 R9, PT, PT, R9, R8, RZ ;  /* 0x0000000809097210 */ /* 0x000fca0007ffe0ff */
[----:B0-----:R-:W-:-:S06]  /*0910*/  IMAD.WIDE.U32 R8, R9, 0x4, R2 ;  /* 0x0000000409087825 */ /* 0x001fcc00078e0002 */
[----:B-1----:R-:W2:Y:S01]  /*0920*/  LDG.E.CONSTANT R8, desc[UR12][R8.64] ;  /* 0x0000000c08087981 */ /* 0x002ea2000c1e9900 */
[----:B------:R-:W0:Y:S01]  /*0930*/  S2UR UR10, SR_CgaCtaId ;  /* 0x00000000000a79c3 */ /* 0x000e220000008800 */
[----:B------:R-:W-:Y:S01]  /*0940*/  UMOV UR9, 0x400 ;  /* 0x0000040000097882 */ /* 0x000fe20000000000 */
[----:B------:R-:W-:Y:S01]  /*0950*/  HFMA2 R7, -RZ, RZ, 0, 0 ;  /* 0x00000000ff077431 */ /* 0x000fe200000001ff */
[----:B------:R-:W-:Y:S01]  /*0960*/  PRMT R6, R0, 0x7610, R6 ;  /* 0x0000761000067816 */ /* 0x000fe20000000006 */
[----:B0-----:R-:W-:-:S06]  /*0970*/  ULEA UR11, UR10, UR9, 0x18 ;  /* 0x000000090a0b7291 */ /* 0x001fcc000f8ec0ff */
[----:B------:R-:W-:-:S05]  /*0980*/  LEA R5, R0, UR11, 0x2 ;  /* 0x0000000b00057c11 */ /* 0x000fca000f8e10ff */
[----:B--2---:R0:W-:Y:S02]  /*0990*/  STS [R5], R8 ;  /* 0x0000000805007388 */ /* 0x0041e40000000800 */
.L_x_1:
[C---:B------:R-:W-:Y:S02]  /*09a0*/  IADD3 R17, PT, PT, R6.reuse, 0x10, RZ ;  /* 0x0000001006117810 */ /* 0x040fe40007ffe0ff */
[----:B------:R-:W-:Y:S02]  /*09b0*/  IADD3 R16, PT, PT, R6, 0x20, RZ ;  /* 0x0000002006107810 */ /* 0x000fe40007ffe0ff */
[----:B0-----:R-:W-:Y:S02]  /*09c0*/  LOP3.LUT R8, R17, 0xffff, RZ, 0xc0, !PT ;  /* 0x0000ffff11087812 */ /* 0x001fe400078ec0ff */
[----:B------:R-:W-:-:S03]  /*09d0*/  IADD3 R7, PT, PT, R7, 0x4, RZ ;  /* 0x0000000407077810 */ /* 0x000fc60007ffe0ff */
[C---:B------:R-:W-:Y:S02]  /*09e0*/  IMAD R9, R8.reuse, 0x91a3, RZ ;  /* 0x000091a308097824 */ /* 0x040fe400078e02ff */
[C---:B-1----:R-:W-:Y:S02]  /*09f0*/  IMAD R10, R8.reuse, 0x8889, RZ ;  /* 0x00008889080a7824 */ /* 0x042fe400078e02ff */
[----:B------:R-:W-:Y:S01]  /*0a00*/  IMAD R11, R8, 0xaaab, RZ ;  /* 0x0000aaab080b7824 */ /* 0x000fe200078e02ff */
[----:B------:R-:W-:Y:S02]  /*0a10*/  SHF.R.U32.HI R9, RZ, 0x1a, R9 ;  /* 0x0000001aff097819 */ /* 0x000fe40000011609 */
[----:B------:R-:W-:Y:S02]  /*0a20*/  SHF.R.U32.HI R8, RZ, 0x16, R10 ;  /* 0x00000016ff087819 */ /* 0x000fe4000001160a */
[----:B------:R-:W-:Y:S02]  /*0a30*/  SHF.R.U32.HI R10, RZ, 0x12, R11 ;  /* 0x00000012ff0a7819 */ /* 0x000fe4000001160b */
[----:B------:R-:W-:-:S02]  /*0a40*/  PRMT R11, R9, 0x9910, RZ ;  /* 0x00009910090b7816 */ /* 0x000fc400000000ff */
[----:B------:R-:W-:Y:S02]  /*0a50*/  PRMT R12, R8, 0x9910, RZ ;  /* 0x00009910080c7816 */ /* 0x000fe400000000ff */
[----:B------:R-:W-:Y:S02]  /*0a60*/  PRMT R13, R10, 0x9910, RZ ;  /* 0x000099100a0d7816 */ /* 0x000fe400000000ff */
[----:B------:R-:W-:Y:S02]  /*0a70*/  MOV R8, R11 ;  /* 0x0000000b00087202 */ /* 0x000fe40000000f00 */
[----:B------:R-:W-:Y:S02]  /*0a80*/  MOV R10, R12 ;  /* 0x0000000c000a7202 */ /* 0x000fe40000000f00 */
[----:B------:R-:W-:Y:S01]  /*0a90*/  MOV R11, R13 ;  /* 0x0000000d000b7202 */ /* 0x000fe20000000f00 */
[----:B------:R-:W-:Y:S01]  /*0aa0*/  IMAD R8, R8, 0x708, RZ ;  /* 0x0000070808087824 */ /* 0x000fe200078e02ff */
[----:B------:R-:W-:Y:S01]  /*0ab0*/  IADD3 R12, PT, PT, R6, 0x30, RZ ;  /* 0x00000030060c7810 */ /* 0x000fe20007ffe0ff */
[----:B------:R-:W-:-:S02]  /*0ac0*/  IMAD R10, R10, 0x78, RZ ;  /* 0x000000780a0a7824 */ /* 0x000fc400078e02ff */
[----:B------:R-:W-:Y:S01]  /*0ad0*/  IMAD R11, R11, 0x6, RZ ;  /* 0x000000060b0b7824 */ /* 0x000fe200078e02ff */
[----:B------:R-:W-:Y:S02]  /*0ae0*/  IADD3 R8, PT, PT, RZ, -R8, RZ ;  /* 0x80000008ff087210 */ /* 0x000fe40007ffe0ff */
[----:B------:R-:W-:Y:S02]  /*0af0*/  IADD3 R10, PT, PT, RZ, -R10, RZ ;  /* 0x8000000aff0a7210 */ /* 0x000fe40007ffe0ff */
[----:B------:R-:W-:Y:S02]  /*0b00*/  PRMT R14, R8, 0x7710, RZ ;  /* 0x00007710080e7816 */ /* 0x000fe400000000ff */
[----:B------:R-:W-:Y:S02]  /*0b10*/  PRMT R8, R10, 0x7710, RZ ;  /* 0x000077100a087816 */ /* 0x000fe400000000ff */
[----:B------:R-:W-:Y:S02]  /*0b20*/  LOP3.LUT R10, R16, 0xffff, RZ, 0xc0, !PT ;  /* 0x0000ffff100a7812 */ /* 0x000fe400078ec0ff */
[----:B------:R-:W-:-:S02]  /*0b30*/  LOP3.LUT R13, R12, 0xffff, RZ, 0xc0, !PT ;  /* 0x0000ffff0c0d7812 */ /* 0x000fc400078ec0ff */
[----:B------:R-:W-:Y:S01]  /*0b40*/  IADD3 R6, PT, PT, RZ, -R11, RZ ;  /* 0x8000000bff067210 */ /* 0x000fe20007ffe0ff */
[C---:B------:R-:W-:Y:S01]  /*0b50*/  IMAD R15, R10.reuse, 0x8889, RZ ;  /* 0x000088890a0f7824 */ /* 0x040fe200078e02ff */
[----:B------:R-:W-:Y:S01]  /*0b60*/  IADD3 R14, PT, PT, R17, R14, RZ ;  /* 0x0000000e110e7210 */ /* 0x000fe20007ffe0ff */
[----:B------:R-:W-:Y:S01]  /*0b70*/  IMAD R18, R10, 0xaaab, RZ ;  /* 0x0000aaab0a127824 */ /* 0x000fe200078e02ff */
[----:B------:R-:W-:Y:S01]  /*0b80*/  PRMT R6, R6, 0x7710, RZ ;  /* 0x0000771006067816 */ /* 0x000fe200000000ff */
[C---:B------:R-:W-:Y:S01]  /*0b90*/  IMAD R19, R13.reuse, 0x91a3, RZ ;  /* 0x000091a30d137824 */ /* 0x040fe200078e02ff */
[----:B------:R-:W-:Y:S01]  /*0ba0*/  SHF.R.U32.HI R15, RZ, 0x16, R15 ;  /* 0x00000016ff0f7819 */ /* 0x000fe2000001160f */
[----:B------:R-:W-:Y:S01]  /*0bb0*/  IMAD R20, R13, 0x8889, RZ ;  /* 0x000088890d147824 */ /* 0x000fe200078e02ff */
[----:B------:R-:W-:Y:S01]  /*0bc0*/  SHF.R.U32.HI R18, RZ, 0x12, R18 ;  /* 0x00000012ff127819 */ /* 0x000fe20000011612 */
[----:B------:R-:W-:Y:S01]  /*0bd0*/  IMAD R11, R10, 0x91a3, RZ ;  /* 0x000091a30a0b7824 */ /* 0x000fe200078e02ff */
[----:B------:R-:W-:Y:S01]  /*0be0*/  IADD3 R8, PT, PT, R17, R8, RZ ;  /* 0x0000000811087210 */ /* 0x000fe20007ffe0ff */
[----:B------:R-:W-:Y:S01]  /*0bf0*/  IMAD R21, R13, 0xaaab, RZ ;  /* 0x0000aaab0d157824 */ /* 0x000fe200078e02ff */
[----:B------:R-:W-:-:S02]  /*0c00*/  SHF.R.U32.HI R13, RZ, 0x1a, R19 ;  /* 0x0000001aff0d7819 */ /* 0x000fc40000011613 */
[----:B------:R-:W-:Y:S02]  /*0c10*/  SHF.R.U32.HI R19, RZ, 0x16, R20 ;  /* 0x00000016ff137819 */ /* 0x000fe40000011614 */
[----:B------:R-:W-:Y:S02]  /*0c20*/  SHF.R.U32.HI R11, RZ, 0x1a, R11 ;  /* 0x0000001aff0b7819 */ /* 0x000fe4000001160b */
[----:B------:R-:W-:Y:S02]  /*0c30*/  SHF.R.U32.HI R20, RZ, 0x12, R21 ;  /* 0x00000012ff147819 */ /* 0x000fe40000011615 */
[----:B------:R-:W-:Y:S02]  /*0c40*/  PRMT R21, R15, 0x9910, RZ ;  /* 0x000099100f157816 */ /* 0x000fe400000000ff */
[----:B------:R-:W-:Y:S02]  /*0c50*/  PRMT R22, R18, 0x9910, RZ ;  /* 0x0000991012167816 */ /* 0x000fe400000000ff */
[----:B------:R-:W-:-:S02]  /*0c60*/  PRMT R15, R11, 0x9910, RZ ;  /* 0x000099100b0f7816 */ /* 0x000fc400000000ff */
[----:B------:R-:W-:Y:S02]  /*0c70*/  PRMT R23, R19, 0x9910, RZ ;  /* 0x0000991013177816 */ /* 0x000fe400000000ff */
[----:B------:R-:W-:Y:S01]  /*0c80*/  MOV R18, R21 ;  /* 0x0000001500127202 */ /* 0x000fe20000000f00 */
[----:B------:R-:W-:Y:S01]  /*0c90*/  IMAD R15, R15, 0x708, RZ ;  /* 0x000007080f0f7824 */ /* 0x000fe200078e02ff */
[----:B------:R-:W-:Y:S02]  /*0ca0*/  MOV R19, R22 ;  /* 0x0000001600137202 */ /* 0x000fe40000000f00 */
[----:B------:R-:W-:Y:S01]  /*0cb0*/  IADD3 R17, PT, PT, R17, R6, RZ ;  /* 0x0000000611117210 */ /* 0x000fe20007ffe0ff */
[----:B------:R-:W-:Y:S01]  /*0cc0*/  IMAD R18, R18, 0x78, RZ ;  /* 0x0000007812127824 */ /* 0x000fe200078e02ff */
[----:B------:R-:W-:Y:S01]  /*0cd0*/  LEA R6, R7, R0, 0x4 ;  /* 0x0000000007067211 */ /* 0x000fe200078e20ff */
[----:B------:R-:W-:Y:S01]  /*0ce0*/  IMAD R19, R19, 0x6, RZ ;  /* 0x0000000613137824 */ /* 0x000fe200078e02ff */
[----:B------:R-:W-:-:S02]  /*0cf0*/  PRMT R25, R20, 0x9910, RZ ;  /* 0x0000991014197816 */ /* 0x000fc400000000ff */
[----:B------:R-:W-:Y:S02]  /*0d00*/  IADD3 R15, PT, PT, RZ, -R15, RZ ;  /* 0x8000000fff0f7210 */ /* 0x000fe40007ffe0ff */
[----:B------:R-:W-:Y:S02]  /*0d10*/  PRMT R20, R13, 0x9910, RZ ;  /* 0x000099100d147816 */ /* 0x000fe400000000ff */
[----:B------:R-:W-:Y:S02]  /*0d20*/  MOV R21, R23 ;  /* 0x0000001700157202 */ /* 0x000fe40000000f00 */
[----:B------:R-:W-:Y:S01]  /*0d30*/  IADD3 R18, PT, PT, RZ, -R18, RZ ;  /* 0x80000012ff127210 */ /* 0x000fe20007ffe0ff */
[----:B------:R-:W-:Y:S01]  /*0d40*/  IMAD R20, R20, 0x708, RZ ;  /* 0x0000070814147824 */ /* 0x000fe200078e02ff */
[----:B------:R-:W-:Y:S01]  /*0d50*/  LOP3.LUT R10, R6, 0xffff, RZ, 0xc0, !PT ;  /* 0x0000ffff060a7812 */ /* 0x000fe200078ec0ff */
[----:B------:R-:W-:Y:S01]  /*0d60*/  IMAD R21, R21, 0x78, RZ ;  /* 0x0000007815157824 */ /* 0x000fe200078e02ff */
[----:B------:R-:W-:-:S02]  /*0d70*/  MOV R22, R25 ;  /* 0x0000001900167202 */ /* 0x000fc40000000f00 */
[----:B------:R-:W-:Y:S01]  /*0d80*/  IADD3 R23, PT, PT, RZ, -R19, RZ ;  /* 0x80000013ff177210 */ /* 0x000fe20007ffe0ff */
[----:B------:R-:W-:Y:S01]  /*0d90*/  IMAD R24, R10, 0xaaab, RZ ;  /* 0x0000aaab0a187824 */ /* 0x000fe200078e02ff */
[----:B------:R-:W-:Y:S01]  /*0da0*/  PRMT R15, R15, 0x7710, RZ ;  /* 0x000077100f0f7816 */ /* 0x000fe200000000ff */
[----:B------:R-:W-:Y:S01]  /*0db0*/  IMAD R22, R22, 0x6, RZ ;  /* 0x0000000616167824 */ /* 0x000fe200078e02ff */
[----:B------:R-:W-:Y:S02]  /*0dc0*/  PRMT R19, R18, 0x7710, RZ ;  /* 0x0000771012137816 */ /* 0x000fe400000000ff */
[----:B------:R-:W-:Y:S02]  /*0dd0*/  PRMT R23, R23, 0x7710, RZ ;  /* 0x0000771017177816 */ /* 0x000fe400000000ff */
[C---:B------:R-:W-:Y:S02]  /*0de0*/  IADD3 R18, PT, PT, R16.reuse, R15, RZ ;  /* 0x0000000f10127210 */ /* 0x040fe40007ffe0ff */
[----:B------:R-:W-:-:S02]  /*0df0*/  IADD3 R15, PT, PT, R16, R19, RZ ;  /* 0x00000013100f7210 */ /* 0x000fc40007ffe0ff */
[----:B------:R-:W-:Y:S02]  /*0e00*/  IADD3 R19, PT, PT, R16, R23, RZ ;  /* 0x0000001710137210 */ /* 0x000fe40007ffe0ff */
[----:B------:R-:W-:Y:S02]  /*0e10*/  IADD3 R20, PT, PT, RZ, -R20, RZ ;  /* 0x80000014ff147210 */ /* 0x000fe40007ffe0ff */
[----:B------:R-:W-:Y:S02]  /*0e20*/  IADD3 R23, PT, PT, RZ, -R21, RZ ;  /* 0x80000015ff177210 */ /* 0x000fe40007ffe0ff */
[----:B------:R-:W-:Y:S02]  /*0e30*/  IADD3 R22, PT, PT, RZ, -R22, RZ ;  /* 0x80000016ff167210 */ /* 0x000fe40007ffe0ff */
[----:B------:R-:W-:Y:S02]  /*0e40*/  SHF.R.U32.HI R24, RZ, 0x12, R24 ;  /* 0x00000012ff187819 */ /* 0x000fe40000011618 */
[----:B------:R-:W-:-:S02]  /*0e50*/  PRMT R21, R20, 0x7710, RZ ;  /* 0x0000771014157816 */ /* 0x000fc400000000ff */
[----:B------:R-:W-:Y:S02]  /*0e60*/  PRMT R23, R23, 0x7710, RZ ;  /* 0x0000771017177816 */ /* 0x000fe400000000ff */
[----:B------:R-:W-:Y:S02]  /*0e70*/  PRMT R25, R22, 0x7710, RZ ;  /* 0x0000771016197816 */ /* 0x000fe400000000ff */
[----:B------:R-:W-:Y:S02]  /*0e80*/  PRMT R24, R24, 0x9910, RZ ;  /* 0x0000991018187816 */ /* 0x000fe400000000ff */
[C---:B------:R-:W-:Y:S02]  /*0e90*/  IADD3 R21, PT, PT, R12.reuse, R21, RZ ;  /* 0x000000150c157210 */ /* 0x040fe40007ffe0ff */
[----:B------:R-:W-:Y:S01]  /*0ea0*/  IADD3 R16, PT, PT, R12, R23, RZ ;  /* 0x000000170c107210 */ /* 0x000fe20007ffe0ff */
[----:B------:R-:W-:Y:S01]  /*0eb0*/  IMAD R24, R24, 0x6, RZ ;  /* 0x0000000618187824 */ /* 0x000fe200078e02ff */
[----:B------:R-:W-:-:S02]  /*0ec0*/  LOP3.LUT R14, R14, 0xffff, RZ, 0xc0, !PT ;  /* 0x0000ffff0e0e7812 */ /* 0x000fc400078ec0ff */
[----:B------:R-:W-:Y:S02]  /*0ed0*/  IADD3 R12, PT, PT, R12, R25, RZ ;  /* 0x000000190c0c7210 */ /* 0x000fe40007ffe0ff */
[----:B------:R-:W-:Y:S01]  /*0ee0*/  LOP3.LUT R17, R17, 0xffff, RZ, 0xc0, !PT ;  /* 0x0000ffff11117812 */ /* 0x000fe200078ec0ff */
[----:B------:R-:W-:Y:S01]  /*0ef0*/  IMAD R23, R14, 0x889, RZ ;  /* 0x000008890e177824 */ /* 0x000fe200078e02ff */
[----:B------:R-:W-:Y:S02]  /*0f00*/  LOP3.LUT R19, R19, 0xffff, RZ, 0xc0, !PT ;  /* 0x0000ffff13137812 */ /* 0x000fe400078ec0ff */
[----:B------:R-:W-:Y:S02]  /*0f10*/  LOP3.LUT R12, R12, 0xffff, RZ, 0xc0, !PT ;  /* 0x0000ffff0c0c7812 */ /* 0x000fe400078ec0ff */
[----:B------:R-:W-:Y:S01]  /*0f20*/  IADD3 R14, PT, PT, R17, UR5, RZ ;  /* 0x00000005110e7c10 */ /* 0x000fe2000fffe0ff */
[----:B------:R-:W-:Y:S01]  /*0f30*/  IMAD R17, R10, 0x8889, RZ ;  /* 0x000088890a117824 */ /* 0x000fe200078e02ff */
[----:B------:R-:W-:-:S02]  /*0f40*/  IADD3 R20, PT, PT, R19, UR5, RZ ;  /* 0x0000000513147c10 */ /* 0x000fc4000fffe0ff */
[----:B------:R-:W-:Y:S01]  /*0f50*/  IADD3 R19, PT, PT, RZ, -R24, RZ ;  /* 0x80000018ff137210 */ /* 0x000fe20007ffe0ff */
[----:B------:R-:W-:Y:S01]  /*0f60*/  IMAD R9, R9, 0x54600, R14 ;  /* 0x0005460009097824 */ /* 0x000fe200078e020e */
[----:B------:R-:W-:Y:S01]  /*0f70*/  IADD3 R22, PT, PT, R12, UR5, RZ ;  /* 0x000000050c167c10 */ /* 0x000fe2000fffe0ff */
[----:B------:R-:W-:Y:S01]  /*0f80*/  IMAD R11, R11, 0x54600, R20 ;  /* 0x000546000b0b7824 */ /* 0x000fe200078e0214 */
[----:B------:R-:W-:Y:S01]  /*0f90*/  LOP3.LUT R21, R21, 0xffff, RZ, 0xc0, !PT ;  /* 0x0000ffff15157812 */ /* 0x000fe200078ec0ff */
[----:B------:R-:W-:Y:S01]  /*0fa0*/  IMAD R14, R10, 0x91a3, RZ ;  /* 0x000091a30a0e7824 */ /* 0x000fe200078e02ff */
[----:B------:R-:W-:Y:S01]  /*0fb0*/  PRMT R19, R19, 0x7710, RZ ;  /* 0x0000771013137816 */ /* 0x000fe200000000ff */
[----:B------:R-:W-:Y:S01]  /*0fc0*/  IMAD R13, R13, 0x54600, R22 ;  /* 0x000546000d0d7824 */ /* 0x000fe200078e0216 */
[----:B------:R-:W-:Y:S02]  /*0fd0*/  LOP3.LUT R18, R18, 0xffff, RZ, 0xc0, !PT ;  /* 0x0000ffff12127812 */ /* 0x000fe400078ec0ff */
[----:B------:R-:W-:Y:S01]  /*0fe0*/  SHF.R.U32.HI R20, RZ, 0x16, R17 ;  /* 0x00000016ff147819 */ /* 0x000fe20000011611 */
[----:B------:R-:W-:Y:S01]  /*0ff0*/  IMAD R17, R21, 0x889, RZ ;  /* 0x0000088915117824 */ /* 0x000fe200078e02ff */
[----:B------:R-:W-:Y:S01]  /*1000*/  IADD3 R22, PT, PT, R6, R19, RZ ;  /* 0x0000001306167210 */ /* 0x000fe20007ffe0ff */
[----:B------:R-:W-:Y:S01]  /*1010*/  IMAD R10, R18, 0x889, RZ ;  /* 0x00000889120a7824 */ /* 0x000fe200078e02ff */
[----:B------:R-:W-:-:S02]  /*1020*/  SHF.R.U32.HI R19, RZ, 0x1a, R14 ;  /* 0x0000001aff137819 */ /* 0x000fc4000001160e */
[----:B------:R-:W-:Y:S02]  /*1030*/  MOV R24, UR15 ;  /* 0x0000000f00187c02 */ /* 0x000fe40008000f00 */
[----:B------:R-:W-:Y:S02]  /*1040*/  LOP3.LUT R22, R22, 0xffff, RZ, 0xc0, !PT ;  /* 0x0000ffff16167812 */ /* 0x000fe400078ec0ff */
[----:B------:R-:W-:Y:S02]  /*1050*/  SHF.R.U32.HI R17, RZ, 0x12, R17 ;  /* 0x00000012ff117819 */ /* 0x000fe40000011611 */
[----:B------:R-:W-:Y:S02]  /*1060*/  PRMT R21, R20, 0x9910, RZ ;  /* 0x0000991014157816 */ /* 0x000fe400000000ff */
[----:B------:R-:W-:Y:S02]  /*1070*/  PRMT R20, R19, 0x9910, RZ ;  /* 0x0000991013147816 */ /* 0x000fe400000000ff */
[----:B------:R-:W-:-:S02]  /*1080*/  SHF.R.U32.HI R12, RZ, 0x12, R23 ;  /* 0x00000012ff0c7819 */ /* 0x000fc40000011617 */
[----:B------:R-:W-:Y:S01]  /*1090*/  MOV R23, UR15 ;  /* 0x0000000f00177c02 */ /* 0x000fe20008000f00 */
[----:B------:R-:W-:Y:S01]  /*10a0*/  IMAD R20, R20, 0x708, RZ ;  /* 0x0000070814147824 */ /* 0x000fe200078e02ff */
[----:B------:R-:W-:Y:S02]  /*10b0*/  SHF.R.U32.HI R10, RZ, 0x12, R10 ;  /* 0x00000012ff0a7819 */ /* 0x000fe4000001160a */
[----:B------:R-:W-:Y:S02]  /*10c0*/  IADD3 R22, PT, PT, R22, UR5, RZ ;  /* 0x0000000516167c10 */ /* 0x000fe4000fffe0ff */
[----:B------:R-:W-:Y:S02]  /*10d0*/  PRMT R18, R17, R24, 0x60 ;  /* 0x0000006011127416 */ /* 0x000fe40000000018 */
[----:B------:R-:W-:Y:S02]  /*10e0*/  MOV R17, R21 ;  /* 0x0000001500117202 */ /* 0x000fe40000000f00 */
[----:B------:R-:W-:-:S02]  /*10f0*/  MOV R25, UR15 ;  /* 0x0000000f00197c02 */ /* 0x000fc40008000f00 */
[----:B------:R-:W-:Y:S01]  /*1100*/  PRMT R14, R10, R23, 0x60 ;  /* 0x000000600a0e7416 */ /* 0x000fe20000000017 */
[----:B------:R-:W-:Y:S01]  /*1110*/  IMAD R10, R19, 0x54600, R22 ;  /* 0x00054600130a7824 */ /* 0x000fe200078e0216 */
[----:B------:R-:W-:Y:S01]  /*1120*/  PRMT R12, R12, R25, 0x60 ;  /* 0x000000600c0c7416 */ /* 0x000fe20000000019 */
[----:B------:R-:W-:Y:S01]  /*1130*/  IMAD R19, R17, 0x78, RZ ;  /* 0x0000007811137824 */ /* 0x000fe200078e02ff */
[----:B------:R-:W-:Y:S02]  /*1140*/  MOV R21, 0x5410 ;  /* 0x0000541000157802 */ /* 0x000fe40000000f00 */
[----:B------:R-:W-:Y:S02]  /*1150*/  IADD3 R20, PT, PT, RZ, -R20, RZ ;  /* 0x80000014ff147210 */ /* 0x000fe40007ffe0ff */
[----:B------:R-:W-:Y:S02]  /*1160*/  PRMT R17, R12, R21, UR8 ;  /* 0x000000080c117e16 */ /* 0x000fe40008000015 */
[----:B------:R-:W-:-:S02]  /*1170*/  IADD3 R12, PT, PT, RZ, -R19, RZ ;  /* 0x80000013ff0c7210 */ /* 0x000fc40007ffe0ff */
[----:B------:R-:W-:Y:S02]  /*1180*/  PRMT R19, R20, 0x7710, RZ ;  /* 0x0000771014137816 */ /* 0x000fe400000000ff */
[----:B------:R-:W-:Y:S02]  /*1190*/  MOV R23, 0x5410 ;  /* 0x0000541000177802 */ /* 0x000fe40000000f00 */
[----:B------:R-:W-:Y:S02]  /*11a0*/  MOV R25, 0x5410 ;  /* 0x0000541000197802 */ /* 0x000fe40000000f00 */
[----:B------:R-:W-:Y:S02]  /*11b0*/  PRMT R8, R8, 0x9910, RZ ;  /* 0x0000991008087816 */ /* 0x000fe400000000ff */
[----:B------:R-:W-:Y:S02]  /*11c0*/  IADD3 R19, PT, PT, R6, R19, RZ ;  /* 0x0000001306137210 */ /* 0x000fe40007ffe0ff */
[----:B------:R-:W-:Y:S01]  /*11d0*/  PRMT R21, R14, R23, UR8 ;  /* 0x000000080e157e16 */ /* 0x000fe20008000017 */
[----:B------:R-:W-:Y:S01]  /*11e0*/  IMAD R8, R8, 0x2b, RZ ;  /* 0x0000002b08087824 */ /* 0x000fe200078e02ff */
[----:B------:R-:W-:-:S02]  /*11f0*/  PRMT R23, R18, R25, UR8 ;  /* 0x0000000812177e16 */ /* 0x000fc40008000019 */
[----:B------:R-:W-:Y:S02]  /*1200*/  PRMT R25, R12, 0x7710, RZ ;  /* 0x000077100c197816 */ /* 0x000fe400000000ff */
[----:B------:R-:W-:Y:S02]  /*1210*/  LOP3.LUT R19, R19, 0xffff, RZ, 0xc0, !PT ;  /* 0x0000ffff13137812 */ /* 0x000fe400078ec0ff */
[----:B------:R-:W-:Y:S02]  /*1220*/  PRMT R12, R15, 0x9910, RZ ;  /* 0x000099100f0c7816 */ /* 0x000fe400000000ff */
[----:B------:R-:W-:Y:S01]  /*1230*/  LOP3.LUT R8, R8, 0xffff, RZ, 0xc0, !PT ;  /* 0x0000ffff08087812 */ /* 0x000fe200078ec0ff */
[----:B------:R-:W-:Y:S01]  /*1240*/  IMAD R19, R19, 0x889, RZ ;  /* 0x0000088913137824 */ /* 0x000fe200078e02ff */
[----:B------:R-:W-:Y:S01]  /*1250*/  PRMT R14, R16, 0x9910, RZ ;  /* 0x00009910100e7816 */ /* 0x000fe200000000ff */
[----:B------:R-:W-:Y:S01]  /*1260*/  IMAD R12, R12, 0x2b, RZ ;  /* 0x0000002b0c0c7824 */ /* 0x000fe200078e02ff */
[----:B------:R-:W-:-:S02]  /*1270*/  IADD3 R25, PT, PT, R6, R25, RZ ;  /* 0x0000001906197210 */ /* 0x000fc40007ffe0ff */
[----:B------:R-:W-:Y:S01]  /*1280*/  SHF.R.U32.HI R15, RZ, 0x8, R8 ;  /* 0x00000008ff0f7819 */ /* 0x000fe20000011608 */
[----:B------:R-:W-:Y:S01]  /*1290*/  IMAD R14, R14, 0x2b, RZ ;  /* 0x0000002b0e0e7824 */ /* 0x000fe200078e02ff */
[----:B------:R-:W-:Y:S02]  /*12a0*/  MOV R18, UR15 ;  /* 0x0000000f00127c02 */ /* 0x000fe40008000f00 */
[----:B------:R-:W-:Y:S02]  /*12b0*/  SHF.R.U32.HI R19, RZ, 0x12, R19 ;  /* 0x00000012ff137819 */ /* 0x000fe40000011613 */
[----:B------:R-:W-:Y:S02]  /*12c0*/  LOP3.LUT R12, R12, 0xffff, RZ, 0xc0, !PT ;  /* 0x0000ffff0c0c7812 */ /* 0x000fe400078ec0ff */
[----:B------:R-:W-:Y:S02]  /*12d0*/  PRMT R16, R25, 0x9910, RZ ;  /* 0x0000991019107816 */ /* 0x000fe400000000ff */
[----:B------:R-:W-:-:S02]  /*12e0*/  PRMT R4, R4, 0x5410, R15 ;  /* 0x0000541004047816 */ /* 0x000fc4000000000f */
[----:B------:R-:W-:Y:S01]  /*12f0*/  PRMT R18, R19, R18, 0x60 ;  /* 0x0000006013127416 */ /* 0x000fe20000000012 */
[----:B------:R-:W-:Y:S01]  /*1300*/  IMAD R16, R16, 0x2b, RZ ;  /* 0x0000002b10107824 */ /* 0x000fe200078e02ff */
[----:B------:R-:W-:Y:S01]  /*1310*/  SHF.R.U32.HI R19, RZ, 0x8, R12 ;  /* 0x00000008ff137819 */ /* 0x000fe2000001160c */
[----:B------:R-:W-:Y:S01]  /*1320*/  IDP.2A.LO.U16.U8 R8, R4, R17, RZ ;  /* 0x0000001104087226 */ /* 0x000fe200000010ff */
[----:B------:R-:W-:Y:S02]  /*1330*/  LOP3.LUT R14, R14, 0xffff, RZ, 0xc0, !PT ;  /* 0x0000ffff0e0e7812 */ /* 0x000fe400078ec0ff */
[----:B------:R-:W-:Y:S02]  /*1340*/  PRMT R4, R4, 0x5410, R19 ;  /* 0x0000541004047816 */ /* 0x000fe40000000013 */
[----:B------:R-:W-:Y:S02]  /*1350*/  SHF.R.U32.HI R15, RZ, 0x8, R14 ;  /* 0x00000008ff0f7819 */ /* 0x000fe4000001160e */
[----:B------:R-:W-:Y:S01]  /*1360*/  LOP3.LUT R16, R16, 0xffff, RZ, 0xc0, !PT ;  /* 0x0000ffff10107812 */ /* 0x000fe200078ec0ff */
[C---:B------:R-:W-:Y:S01]  /*1370*/  IDP.2A.LO.U16.U8 R12, R4.reuse, R21, RZ ;  /* 0x00000015040c7226 */ /* 0x040fe200000010ff */
[----:B------:R-:W-:-:S02]  /*1380*/  PRMT R4, R4, 0x5410, R15 ;  /* 0x0000541004047816 */ /* 0x000fc4000000000f */
[----:B------:R-:W-:Y:S02]  /*1390*/  MOV R19, 0x5410 ;  /* 0x0000541000137802 */ /* 0x000fe40000000f00 */
[----:B------:R-:W-:Y:S01]  /*13a0*/  SHF.R.U32.HI R17, RZ, 0x8, R16 ;  /* 0x00000008ff117819 */ /* 0x000fe20000011610 */
[----:B------:R-:W-:Y:S01]  /*13b0*/  IDP.2A.LO.U16.U8 R14, R4, R23, RZ ;  /* 0x00000017040e7226 */ /* 0x000fe200000010ff */
[----:B------:R-:W-:Y:S02]  /*13c0*/  PRMT R19, R18, R19, UR7 ;  /* 0x0000000712137e16 */ /* 0x000fe40008000013 */
[----:B------:R-:W-:Y:S02]  /*13d0*/  PRMT R4, R4, 0x5410, R17 ;  /* 0x0000541004047816 */ /* 0x000fe40000000011 */
[----:B------:R-:W-:Y:S02]  /*13e0*/  IADD3 R9, PT, PT, R8, R9, RZ ;  /* 0x0000000908097210 */ /* 0x000fe40007ffe0ff */
[----:B------:R-:W-:Y:S01]  /*13f0*/  IADD3 R11, PT, PT, R12, R11, RZ ;  /* 0x0000000b0c0b7210 */ /* 0x000fe20007ffe0ff */
[----:B------:R-:W-:Y:S01]  /*1400*/  IDP.2A.LO.U16.U8 R19, R4, R19, RZ ;  /* 0x0000001304137226 */ /* 0x000fe200000010ff */
[----:B------:R-:W-:Y:S01]  /*1410*/  IADD3 R15, PT, PT, R14, R13, RZ ;  /* 0x0000000d0e0f7210 */ /* 0x000fe20007ffe0ff */
[----:B------:R-:W-:-:S04]  /*1420*/  IMAD.WIDE.U32 R8, R9, 0x4, R2 ;  /* 0x0000000409087825 */ /* 0x000fc800078e0002 */
[--C-:B------:R-:W-:Y:S01]  /*1430*/  IMAD.WIDE.U32 R12, R11, 0x4, R2.reuse ;  /* 0x000000040b0c7825 */ /* 0x100fe200078e0002 */
[----:B------:R-:W-:Y:S01]  /*1440*/  IADD3 R11, PT, PT, R19, R10, RZ ;  /* 0x0000000a130b7210 */ /* 0x000fe20007ffe0ff */
[----:B------:R-:W2:Y:S02]  /*1450*/  LDG.E.CONSTANT R8, desc[UR12][R8.64] ;  /* 0x0000000c08087981 */ /* 0x000ea4000c1e9900 */
[--C-:B------:R-:W-:Y:S02]  /*1460*/  IMAD.WIDE.U32 R14, R15, 0x4, R2.reuse ;  /* 0x000000040f0e7825 */ /* 0x100fe400078e0002 */
[----:B------:R-:W3:Y:S02]  /*1470*/  LDG.E.CONSTANT R12, desc[UR12][R12.64] ;  /* 0x0000000c0c0c7981 */ /* 0x000ee4000c1e9900 */
[----:B------:R-:W-:Y:S02]  /*1480*/  IMAD.WIDE.U32 R10, R11, 0x4, R2 ;  /* 0x000000040b0a7825 */ /* 0x000fe400078e0002 */
[----:B------:R-:W4:Y:S04]  /*1490*/  LDG.E.CONSTANT R14, desc[UR12][R14.64] ;  /* 0x0000000c0e0e7981 */ /* 0x000f28000c1e9900 */
[----:B------:R-:W5:Y:S01]  /*14a0*/  LDG.E.CONSTANT R10, desc[UR12][R10.64] ;  /* 0x0000000c0a0a7981 */ /* 0x000f62000c1e9900 */
[----:B------:R-:W-:-:S03]  /*14b0*/  ISETP.NE.AND P0, PT, R7, 0xe0, PT ;  /* 0x000000e00700780c */ /* 0x000fc60003f05270 */
[----:B--2---:R-:W-:Y:S04]  /*14c0*/  STS [R5+0x40], R8 ;  /* 0x0000400805007388 */ /* 0x004fe80000000800 */
[----:B---3--:R-:W-:Y:S04]  /*14d0*/  STS [R5+0x80], R12 ;  /* 0x0000800c05007388 */ /* 0x008fe80000000800 */
[----:B----4-:R0:W-:Y:S02]  /*14e0*/  STS [R5+0xc0], R14 ;  /* 0x0000c00e05007388 */ /* 0x0101e40000000800 */
[----:B0-----:R-:W-:-:S05]  /*14f0*/  LEA R5, R6, UR11, 0x2 ;  /* 0x0000000b06057c11 */ /* 0x001fca000f8e10ff */
[----:B-----5:R1:W-:Y:S01]  /*1500*/  STS [R5], R10 ;  /* 0x0000000a05007388 */ /* 0x0203e20000000800 */
[----:B------:R-:W-:Y:S05]  /*1510*/  @P0 BRA `(.L_x_1) ;  /* 0xfffffff400200947 */ /* 0x000fea000383ffff */
[----:B------:R-:W0:Y:S01]  /*1520*/  LDC.64 R50, c[0x0][0x388] ;  /* 0x0000e200ff327b82 */ /* 0x000e220000000a00 */
[----:B------:R-:W-:-:S05]  /*1530*/  MOV R3, UR4 ;  /* 0x0000000400037c02 */ /* 0x000fca0008000f00 */
[----:B------:R-:W-:-:S05]  /*1540*/  IMAD R3, R3, 0x180, R0 ;  /* 0x0000018003037824 */ /* 0x000fca00078e0200 */
[----:B------:R-:W-:-:S05]  /*1550*/  SHF.L.U32 R3, R3, 0x1, RZ ;  /* 0x0000000103037819 */ /* 0x000fca00000006ff */
[----:B0-----:R-:W-:-:S05]  /*1560*/  IMAD.WIDE.U32 R50, R3, 0x4, R50 ;  /* 0x0000000403327825 */ /* 0x001fca00078e0032 */
[----:B------:R-:W2:Y:S04]  /*1570*/  LDG.E.64.CONSTANT R46, desc[UR12][R50.64] ;  /* 0x0000000c322e7981 */ /* 0x000ea8000c1e9b00 */
[----:B------:R-:W3:Y:S04]  /*1580*/  LDG.E.64.CONSTANT R44, desc[UR12][R50.64+0x80] ;  /* 0x0000800c322c7981 */ /* 0x000ee8000c1e9b00 */
[----:B------:R-:W4:Y:S04]  /*1590*/  LDG.E.64.CONSTANT R42, desc[UR12][R50.64+0x100] ;  /* 0x0001000c322a7981 */ /* 0x000f28000c1e9b00 */
[----:B------:R-:W5:Y:S04]  /*15a0*/  LDG.E.64.CONSTANT R40, desc[UR12][R50.64+0x180] ;  /* 0x0001800c32287981 */ /* 0x000f68000c1e9b00 */
        /* <DEDUP_REMOVED lines=10> */
[----:B-1----:R-:W5:Y:S04]  /*1650*/  LDG.E.64.CONSTANT R10, desc[UR12][R50.64+0x700] ;  /* 0x0007000c320a7981 */ /* 0x002f68000c1e9b00 */
        /* <DEDUP_REMOVED lines=8> */
[----:B------:R-:W5:Y:S01]  /*16e0*/  LDG.E.64.CONSTANT R48, desc[UR12][R50.64+0xb80] ;  /* 0x000b800c32307981 */ /* 0x000f62000c1e9b00 */
[----:B------:R-:W-:Y:S01]  /*16f0*/  UIADD3 UR9, UPT, UPT, UR9, 0x3840, URZ ;  /* 0x0000384009097890 */ /* 0x000fe2000fffe0ff */
[----:B------:R-:W-:-:S03]  /*1700*/  UMOV UR5, 0x400 ;  /* 0x0000040000057882 */ /* 0x000fc60000000000 */
[----:B------:R-:W-:Y:S02]  /*1710*/  ULEA UR9, UR10, UR9, 0x18 ;  /* 0x000000090a097291 */ /* 0x000fe4000f8ec0ff */
[----:B------:R-:W-:-:S04]  /*1720*/  UIADD3 UR5, UPT, UPT, UR5, 0x3840, URZ ;  /* 0x0000384005057890 */ /* 0x000fc8000fffe0ff */
[----:B------:R-:W-:-:S05]  /*1730*/  LEA R52, R0, UR9, 0x3 ;  /* 0x0000000900347c11 */ /* 0x000fca000f8e18ff */
[----:B------:R-:W0:Y:S02]  /*1740*/  S2UR UR9, SR_CgaCtaId ;  /* 0x00000000000979c3 */ /* 0x000e240000008800 */
[----:B0-----:R-:W-:Y:S01]  /*1750*/  ULEA UR5, UR9, UR5, 0x18 ;  /* 0x0000000509057291 */ /* 0x001fe2000f8ec0ff */
[----:B--2---:R-:W-:Y:S04]  /*1760*/  STS.64 [R52], R46 ;  /* 0x0000002e34007388 */ /* 0x004fe80000000a00 */
[----:B---3--:R-:W-:Y:S04]  /*1770*/  STS.64 [R52+0x80], R44 ;  /* 0x0000802c34007388 */ /* 0x008fe80000000a00 */
[----:B----4-:R-:W-:Y:S04]  /*1780*/  STS.64 [R52+0x100], R42 ;  /* 0x0001002a34007388 */ /* 0x010fe80000000a00 */
[----:B-----5:R-:W-:Y:S04]  /*1790*/  STS.64 [R52+0x180], R40 ;  /* 0x0001802834007388 */ /* 0x020fe80000000a00 */
[----:B------:R-:W-:Y:S04]  /*17a0*/  STS.64 [R52+0x200], R38 ;  /* 0x0002002634007388 */ /* 0x000fe80000000a00 */
[----:B------:R-:W-:Y:S04]  /*17b0*/  STS.64 [R52+0x280], R36 ;  /* 0x0002802434007388 */ /* 0x000fe80000000a00 */
[----:B------:R-:W-:Y:S04]  /*17c0*/  STS.64 [R52+0x300], R34 ;  /* 0x0003002234007388 */ /* 0x000fe80000000a00 */
[----:B------:R-:W-:Y:S04]  /*17d0*/  STS.64 [R52+0x380], R30 ;  /* 0x0003801e34007388 */ /* 0x000fe80000000a00 */
[----:B------:R-:W-:Y:S04]  /*17e0*/  STS.64 [R52+0x400], R28 ;  /* 0x0004001c34007388 */ /* 0x000fe80000000a00 */
[----:B------:R0:W-:Y:S04]  /*17f0*/  STS.64 [R52+0x480], R26 ;  /* 0x0004801a34007388 */ /* 0x0001e80000000a00 */
[----:B------:R1:W-:Y:S04]  /*1800*/  STS.64 [R52+0x500], R22 ;  /* 0x0005001634007388 */ /* 0x0003e80000000a00 */
[----:B------:R1:W-:Y:S04]  /*1810*/  STS.64 [R52+0x580], R18 ;  /* 0x0005801234007388 */ /* 0x0003e80000000a00 */
[----:B------:R1:W-:Y:S01]  /*1820*/  STS.64 [R52+0x600], R14 ;  /* 0x0006000e34007388 */ /* 0x0003e20000000a00 */
[----:B0-----:R-:W-:-:S03]  /*1830*/  SHF.L.U32 R26, R0, 0x6, RZ ;  /* 0x00000006001a7819 */ /* 0x001fc600000006ff */
[----:B------:R1:W-:Y:S01]  /*1840*/  STS.64 [R52+0x680], R12 ;  /* 0x0006800c34007388 */ /* 0x0003e20000000a00 */
[----:B------:R-:W-:-:S03]  /*1850*/  LOP3.LUT R36, R26, 0x1c0, RZ, 0xc0, !PT ;  /* 0x000001c01a247812 */ /* 0x000fc600078ec0ff */
[----:B------:R1:W-:Y:S04]  /*1860*/  STS.64 [R52+0x700], R10 ;  /* 0x0007000a34007388 */ /* 0x0003e80000000a00 */
        /* <DEDUP_REMOVED lines=8> */
[----:B------:R1:W-:Y:S01]  /*18f0*/  STS.64 [R52+0xb80], R48 ;  /* 0x000b803034007388 */ /* 0x0003e20000000a00 */
[----:B------:R-:W-:Y:S06]  /*1900*/  BAR.SYNC.DEFER_BLOCKING 0x0 ;  /* 0x0000000000007b1d */ /* 0x000fec0000010000 */
[----:B------:R1:W0:Y:S04]  /*1910*/  LDS.128 R4, [R36+UR5] ;  /* 0x0000000524047984 */ /* 0x0002280008000c00 */
[----:B------:R1:W2:Y:S04]  /*1920*/  LDS.128 R8, [R36+UR5+0x10] ;  /* 0x0000100524087984 */ /* 0x0002a80008000c00 */
[----:B------:R1:W3:Y:S04]  /*1930*/  LDS.128 R12, [R36+UR5+0x20] ;  /* 0x00002005240c7984 */ /* 0x0002e80008000c00 */
[----:B------:R1:W4:Y:S04]  /*1940*/  LDS.128 R16, [R36+UR5+0x30] ;  /* 0x0000300524107984 */ /* 0x0003280008000c00 */
[----:B------:R1:W0:Y:S04]  /*1950*/  LDS.128 R20, [R36+UR5+0x200] ;  /* 0x0002000524147984 */ /* 0x0002280008000c00 */
[----:B------:R1:W0:Y:S04]  /*1960*/  LDS.128 R24, [R36+UR5+0x210] ;  /* 0x0002100524187984 */ /* 0x0002280008000c00 */
[----:B------:R1:W0:Y:S04]  /*1970*/  LDS.128 R28, [R36+UR5+0x220] ;  /* 0x00022005241c7984 */ /* 0x0002280008000c00 */
[----:B------:R1:W0:Y:S01]  /*1980*/  LDS.128 R32, [R36+UR5+0x230] ;  /* 0x0002300524207984 */ /* 0x0002220008000c00 */
[----:B------:R-:W-:-:S05]  /*1990*/  UMOV UR5, URZ ;  /* 0x000000ff00057c82 */ /* 0x000fca0008000000 */
.L_x_4:
[----:B------:R-:W-:-:S04]  /*19a0*/  UIMAD UR17, UR5, 0x140, URZ ;  /* 0x00000140051178a4 */ /* 0x000fc8000f8e02ff */
[----:B------:R-:W-:-:S09]  /*19b0*/  ULEA UR11, UR17, UR14, 0x2 ;  /* 0x0000000e110b7291 */ /* 0x000fd2000f8e10ff */
[----:B-1----:R-:W0:Y:S01]  /*19c0*/  LDL.128 R48, [UR11] ;  /* 0x0000000bff307983 */ /* 0x002e220008100c00 */
[----:B------:R-:W-:-:S03]  /*19d0*/  SHF.R.U32.HI R2, RZ, 0x3, R0 ;  /* 0x00000003ff027819 */ /* 0x000fc60000011600 */
[----:B------:R-:W2:Y:S01]  /*19e0*/  LDL.128 R44, [UR11+0x10] ;  /* 0x0000100bff2c7983 */ /* 0x000ea20008100c00 */
[----:B------:R-:W1:Y:S01]  /*19f0*/  S2UR UR10, SR_CgaCtaId ;  /* 0x00000000000a79c3 */ /* 0x000e620000008800 */
[----:B------:R-:W-:Y:S01]  /*1a00*/  MOV R3, UR5 ;  /* 0x0000000500037c02 */ /* 0x000fe20008000f00 */
[----:B------:R-:W-:Y:S01]  /*1a10*/  IMAD R2, R2, 0x708, RZ ;  /* 0x0000070802027824 */ /* 0x000fe200078e02ff */
[----:B------:R-:W3:Y:S01]  /*1a20*/  LDL.128 R36, [UR11+0x20] ;  /* 0x0000200bff247983 */ /* 0x000ee20008100c00 */
[----:B------:R-:W-:Y:S02]  /*1a30*/  UMOV UR9, 0x400 ;  /* 0x0000040000097882 */ /* 0x000fe40000000000 */
[----:B------:R-:W-:Y:S01]  /*1a40*/  IMAD R2, R3, 0x78, R2 ;  /* 0x0000007803027824 */ /* 0x000fe200078e0202 */
[----:B------:R-:W4:Y:S01]  /*1a50*/  LDL.128 R40, [UR11+0x30] ;  /* 0x0000300bff287983 */ /* 0x000f220008100c00 */
[----:B-1----:R-:W-:Y:S02]  /*1a60*/  ULEA UR15, UR10, UR9, 0x18 ;  /* 0x000000090a0f7291 */ /* 0x002fe4000f8ec0ff */
[----:B------:R-:W-:-:S04]  /*1a70*/  UIADD3 UR9, UPT, UPT, UR17, 0x10, URZ ;  /* 0x0000001011097890 */ /* 0x000fc8000fffe0ff */
[----:B------:R-:W-:Y:S01]  /*1a80*/  LEA R3, R2, UR15, 0x2 ;  /* 0x0000000f02037c11 */ /* 0x000fe2000f8e10ff */
[----:B------:R-:W-:-:S04]  /*1a90*/  ULEA UR9, UR9, UR14, 0x2 ;  /* 0x0000000e09097291 */ /* 0x000fc8000f8e10ff */
[----:B------:R-:W0:Y:S02]  /*1aa0*/  LDS R64, [R3] ;  /* 0x0000000003407984 */ /* 0x000e240000000800 */
[----:B0-----:R-:W-:Y:S01]  /*1ab0*/  FFMA R48, R4, R64, R48 ;  /* 0x0000004004307223 */ /* 0x001fe20000000030 */
[C---:B------:R-:W-:Y:S01]  /*1ac0*/  FFMA R49, R64.reuse, R5, R49 ;  /* 0x0000000540317223 */ /* 0x040fe20000000031 */
[C---:B------:R-:W-:Y:S01]  /*1ad0*/  FFMA R50, R64.reuse, R6, R50 ;  /* 0x0000000640327223 */ /* 0x040fe20000000032 */
[----:B------:R-:W-:Y:S01]  /*1ae0*/  FFMA R51, R64, R7, R51 ;  /* 0x0000000740337223 */ /* 0x000fe20000000033 */
[----:B--2---:R-:W-:Y:S01]  /*1af0*/  FFMA R52, R8, R64, R44 ;  /* 0x0000004008347223 */ /* 0x004fe2000000002c */
[C---:B------:R-:W-:Y:S01]  /*1b00*/  FFMA R53, R64.reuse, R9, R45 ;  /* 0x0000000940357223 */ /* 0x040fe2000000002d */
[C---:B------:R-:W-:Y:S01]  /*1b10*/  FFMA R54, R64.reuse, R10, R46 ;  /* 0x0000000a40367223 */ /* 0x040fe2000000002e */
[----:B------:R-:W-:Y:S01]  /*1b20*/  FFMA R55, R64, R11, R47 ;  /* 0x0000000b40377223 */ /* 0x000fe2000000002f */
[----:B---3--:R-:W-:Y:S01]  /*1b30*/  FFMA R56, R12, R64, R36 ;  /* 0x000000400c387223 */ /* 0x008fe20000000024 */
[C---:B------:R-:W-:Y:S01]  /*1b40*/  FFMA R57, R64.reuse, R13, R37 ;  /* 0x0000000d40397223 */ /* 0x040fe20000000025 */
[C---:B------:R-:W-:Y:S01]  /*1b50*/  FFMA R58, R64.reuse, R14, R38 ;  /* 0x0000000e403a7223 */ /* 0x040fe20000000026 */
[----:B------:R-:W-:Y:S01]  /*1b60*/  FFMA R59, R64, R15, R39 ;  /* 0x0000000f403b7223 */ /* 0x000fe20000000027 */
[----:B----4-:R-:W-:Y:S01]  /*1b70*/  FFMA R60, R16, R64, R40 ;  /* 0x00000040103c7223 */ /* 0x010fe20000000028 */
[C---:B------:R-:W-:Y:S01]  /*1b80*/  FFMA R61, R64.reuse, R17, R41 ;  /* 0x00000011403d7223 */ /* 0x040fe20000000029 */
[C---:B------:R-:W-:Y:S01]  /*1b90*/  FFMA R62, R64.reuse, R18, R42 ;  /* 0x00000012403e7223 */ /* 0x040fe2000000002a */
[----:B------:R-:W-:Y:S01]  /*1ba0*/  FFMA R63, R64, R19, R43 ;  /* 0x00000013403f7223 */ /* 0x000fe2000000002b */
[----:B------:R0:W-:Y:S04]  /*1bb0*/  STL.128 [UR11], R48 ;  /* 0x00000030ff007987 */ /* 0x0001e80008100c0b */
[----:B------:R-:W-:Y:S04]  /*1bc0*/  STL.128 [UR11+0x10], R52 ;  /* 0x00001034ff007987 */ /* 0x000fe80008100c0b */
[----:B------:R-:W-:Y:S04]  /*1bd0*/  STL.128 [UR11+0x20], R56 ;  /* 0x00002038ff007987 */ /* 0x000fe80008100c0b */
[----:B------:R-:W-:Y:S04]  /*1be0*/  STL.128 [UR11+0x30], R60 ;  /* 0x0000303cff007987 */ /* 0x000fe80008100c0b */
[----:B0-----:R-:W2:Y:S04]  /*1bf0*/  LDL.128 R48, [UR9] ;  /* 0x00000009ff307983 */ /* 0x001ea80008100c00 */
[----:B------:R-:W3:Y:S04]  /*1c00*/  LDL.128 R44, [UR9+0x10] ;  /* 0x00001009ff2c7983 */ /* 0x000ee80008100c00 */
[----:B------:R-:W4:Y:S04]  /*1c10*/  LDL.128 R36, [UR9+0x20] ;  /* 0x00002009ff247983 */ /* 0x000f280008100c00 */
[----:B------:R-:W5:Y:S01]  /*1c20*/  LDL.128 R40, [UR9+0x30] ;  /* 0x00003009ff287983 */ /* 0x000f620008100c00 */
[----:B------:R-:W-:Y:S01]  /*1c30*/  UIADD3 UR5, UPT, UPT, UR5, 0x1, URZ ;  /* 0x0000000105057890 */ /* 0x000fe2000fffe0ff */
[----:B------:R-:W-:-:S02]  /*1c40*/  UMOV UR16, 0x2 ;  /* 0x0000000200107882 */ /* 0x000fc40000000000 */
[----:B------:R-:W2:Y:S01]  /*1c50*/  LDS R64, [R3+0x18] ;  /* 0x0000180003407984 */ /* 0x000ea20000000800 */
[----:B------:R-:W-:Y:S01]  /*1c60*/  UISETP.NE.AND UP0, UPT, UR5, 0xf, UPT ;  /* 0x0000000f0500788c */ /* 0x000fe2000bf05270 */
        /* <DEDUP_REMOVED lines=12> */
[----:B-----5:R-:W-:Y:S01]  /*1d30*/  FFMA R40, R16, R64, R40 ;  /* 0x0000004010287223 */ /* 0x020fe20000000028 */
[C---:B------:R-:W-:Y:S01]  /*1d40*/  FFMA R41, R64.reuse, R17, R41 ;  /* 0x0000001140297223 */ /* 0x040fe20000000029 */
[C---:B------:R-:W-:Y:S01]  /*1d50*/  FFMA R42, R64.reuse, R18, R42 ;  /* 0x00000012402a7223 */ /* 0x040fe2000000002a */
[----:B------:R-:W-:Y:S01]  /*1d60*/  FFMA R43, R64, R19, R43 ;  /* 0x00000013402b7223 */ /* 0x000fe2000000002b */
[----:B------:R0:W-:Y:S04]  /*1d70*/  STL.128 [UR9], R48 ;  /* 0x00000030ff007987 */ /* 0x0001e80008100c09 */
[----:B------:R0:W-:Y:S04]  /*1d80*/  STL.128 [UR9+0x10], R44 ;  /* 0x0000102cff007987 */ /* 0x0001e80008100c09 */
[----:B------:R0:W-:Y:S04]  /*1d90*/  STL.128 [UR9+0x20], R36 ;  /* 0x00002024ff007987 */ /* 0x0001e80008100c09 */
[----:B------:R0:W-:Y:S02]  /*1da0*/  STL.128 [UR9+0x30], R40 ;  /* 0x00003028ff007987 */ /* 0x0001e40008100c09 */
.L_x_2:
[----:B------:R-:W-:-:S04]  /*1db0*/  ULEA UR9, UR16, UR17, 0x4 ;  /* 0x0000001110097291 */ /* 0x000fc8000f8e20ff */
[----:B------:R-:W-:-:S09]  /*1dc0*/  ULEA UR11, UR9, UR14, 0x2 ;  /* 0x0000000e090b7291 */ /* 0x000fd2000f8e10ff */
[----:B01----:R-:W2:Y:S04]  /*1dd0*/  LDL.128 R48, [UR11] ;  /* 0x0000000bff307983 */ /* 0x003ea80008100c00 */
[----:B------:R-:W3:Y:S04]  /*1de0*/  LDL.128 R44, [UR11+0x10] ;  /* 0x0000100bff2c7983 */ /* 0x000ee80008100c00 */
[----:B------:R-:W4:Y:S04]  /*1df0*/  LDL.128 R36, [UR11+0x20] ;  /* 0x0000200bff247983 */ /* 0x000f280008100c00 */
[----:B------:R-:W5:Y:S01]  /*1e00*/  LDL.128 R40, [UR11+0x30] ;  /* 0x0000300bff287983 */ /* 0x000f620008100c00 */
[----:B------:R-:W-:Y:S01]  /*1e10*/  MOV R3, UR16 ;  /* 0x0000001000037c02 */ /* 0x000fe20008000f00 */
[----:B------:R-:W-:-:S04]  /*1e20*/  UIADD3 UR10, UPT, UPT, UR9, 0x10, URZ ;  /* 0x00000010090a7890 */ /* 0x000fc8000fffe0ff */
[----:B------:R-:W-:Y:S01]  /*1e30*/  IMAD R3, R3, 0x6, R2 ;  /* 0x0000000603037824 */ /* 0x000fe200078e0202 */
[----:B------:R-:W-:-:S04]  /*1e40*/  ULEA UR10, UR10, UR14, 0x2 ;  /* 0x0000000e0a0a7291 */ /* 0x000fc8000f8e10ff */
[----:B------:R-:W-:-:S05]  /*1e50*/  LEA R3, R3, UR15, 0x2 ;  /* 0x0000000f03037c11 */ /* 0x000fca000f8e10ff */
[----:B------:R-:W2:Y:S02]  /*1e60*/  LDS R64, [R3] ;  /* 0x0000000003407984 */ /* 0x000ea40000000800 */
        /* <DEDUP_REMOVED lines=24> */
[----:B------:R-:W-:-:S03]  /*1ff0*/  UIADD3 UR11, UPT, UPT, UR9, 0x20, URZ ;  /* 0x00000020090b7890 */ /* 0x000fc6000fffe0ff */
[----:B------:R-:W2:Y:S01]  /*2000*/  LDS R64, [R3+0x18] ;  /* 0x0000180003407984 */ /* 0x000ea20000000800 */
[----:B------:R-:W-:Y:S01]  /*2010*/  ULEA UR11, UR11, UR14, 0x2 ;  /* 0x0000000e0b0b7291 */ /* 0x000fe2000f8e10ff */
        /* <DEDUP_REMOVED lines=127> */
[----:B------:R1:W-:Y:S01]  /*2810*/  STL.128 [UR9+0x30], R40 ;  /* 0x00003028ff007987 */ /* 0x0003e20008100c09 */
[----:B------:R-:W-:Y:S05]  /*2820*/  BRA.U UP1, `(.L_x_2) ;  /* 0xfffffff501607547 */ /* 0x000fea000b83ffff */
[----:B------:R-:W-:-:S09]  /*2830*/  ULEA UR10, UR17, UR14, 0x2 ;  /* 0x0000000e110a7291 */ /* 0x000fd2000f8e10ff */
[----:B-1----:R-:W2:Y:S04]  /*2840*/  LDL.128 R48, [UR10] ;  /* 0x0000000aff307983 */ /* 0x002ea80008100c00 */
[----:B------:R-:W3:Y:S04]  /*2850*/  LDL.128 R44, [UR10+0x10] ;  /* 0x0000100aff2c7983 */ /* 0x000ee80008100c00 */
[----:B------:R-:W4:Y:S04]  /*2860*/  LDL.128 R36, [UR10+0x20] ;  /* 0x0000200aff247983 */ /* 0x000f280008100c00 */
[----:B------:R-:W5:Y:S01]  /*2870*/  LDL.128 R40, [UR10+0x30] ;  /* 0x0000300aff287983 */ /* 0x000f620008100c00 */
[----:B------:R-:W-:Y:S01]  /*2880*/  LEA R3, R2, UR15, 0x2 ;  /* 0x0000000f02037c11 */ /* 0x000fe2000f8e10ff */
[----:B------:R-:W-:-:S04]  /*2890*/  UIADD3 UR9, UPT, UPT, UR17, 0x10, URZ ;  /* 0x0000001011097890 */ /* 0x000fc8000fffe0ff */
        /* <DEDUP_REMOVED lines=26> */
[----:B------:R-:W-:-:S03]  /*2a40*/  UMOV UR16, 0x2 ;  /* 0x0000000200107882 */ /* 0x000fc60000000000 */
[----:B------:R-:W2:Y:S02]  /*2a50*/  LDS R64, [R3+0x1c] ;  /* 0x00001c0003407984 */ /* 0x000ea40000000800 */
        /* <DEDUP_REMOVED lines=20> */
.L_x_3:
        /* <DEDUP_REMOVED lines=168> */
[----:B------:R-:W-:Y:S05]  /*3620*/  BRA.U UP0, `(.L_x_4) ;  /* 0xffffffe100dc7547 */ /* 0x000fea000b83ffff */
[----:B------:R-:W0:Y:S01]  /*3630*/  S2R R0, SR_TID.X ;  /* 0x0000000000007919 */ /* 0x000e220000002100 */
[----:B------:R-:W2:Y:S01]  /*3640*/  S2UR UR9, SR_CgaCtaId ;  /* 0x00000000000979c3 */ /* 0x000ea20000008800 */
[----:B------:R-:W-:Y:S02]  /*3650*/  UMOV UR5, 0x400 ;  /* 0x0000040000057882 */ /* 0x000fe40000000000 */
[----:B------:R-:W-:-:S04]  /*3660*/  UIADD3 UR5, UPT, UPT, UR5, 0x3840, URZ ;  /* 0x0000384005057890 */ /* 0x000fc8000fffe0ff */
[----:B--2---:R-:W-:Y:S01]  /*3670*/  ULEA UR5, UR9, UR5, 0x18 ;  /* 0x0000000509057291 */ /* 0x004fe2000f8ec0ff */
[----:B0-----:R-:W-:-:S04]  /*3680*/  SHF.L.U32 R2, R0, 0x6, RZ ;  /* 0x0000000600027819 */ /* 0x001fc800000006ff */
[----:B------:R-:W-:-:S05]  /*3690*/  LOP3.LUT R2, R2, 0x1c0, RZ, 0xc0, !PT ;  /* 0x000001c002027812 */ /* 0x000fca00078ec0ff */
[----:B------:R0:W2:Y:S04]  /*36a0*/  LDS.128 R4, [R2+UR5+0x400] ;  /* 0x0004000502047984 */ /* 0x0000a80008000c00 */
[----:B------:R0:W3:Y:S04]  /*36b0*/  LDS.128 R8, [R2+UR5+0x410] ;  /* 0x0004100502087984 */ /* 0x0000e80008000c00 */
[----:B------:R0:W4:Y:S04]  /*36c0*/  LDS.128 R12, [R2+UR5+0x420] ;  /* 0x00042005020c7984 */ /* 0x0001280008000c00 */
[----:B------:R0:W0:Y:S04]  /*36d0*/  LDS.128 R16, [R2+UR5+0x430] ;  /* 0x0004300502107984 */ /* 0x0000280008000c00 */
[----:B------:R0:W0:Y:S04]  /*36e0*/  LDS.128 R20, [R2+UR5+0x600] ;  /* 0x0006000502147984 */ /* 0x0000280008000c00 */
[----:B------:R0:W0:Y:S04]  /*36f0*/  LDS.128 R24, [R2+UR5+0x610] ;  /* 0x0006100502187984 */ /* 0x0000280008000c00 */
[----:B------:R0:W0:Y:S04]  /*3700*/  LDS.128 R28, [R2+UR5+0x620] ;  /* 0x00062005021c7984 */ /* 0x0000280008000c00 */
[----:B------:R0:W0:Y:S01]  /*3710*/  LDS.128 R32, [R2+UR5+0x630] ;  /* 0x0006300502207984 */ /* 0x0000220008000c00 */
[----:B------:R-:W-:-:S05]  /*3720*/  UMOV UR5, URZ ;  /* 0x000000ff00057c82 */ /* 0x000fca0008000000 */
.L_x_7:
[----:B------:R-:W-:-:S04]  /*3730*/  UIMAD UR17, UR5, 0x140, URZ ;  /* 0x00000140051178a4 */ /* 0x000fc8000f8e02ff */
[----:B------:R-:W-:-:S09]  /*3740*/  ULEA UR11, UR17, UR14, 0x2 ;  /* 0x0000000e110b7291 */ /* 0x000fd2000f8e10ff */
[----:B-1----:R-:W2:Y:S01]  /*3750*/  LDL.128 R48, [UR11] ;  /* 0x0000000bff307983 */ /* 0x002ea20008100c00 */
[----:B0-----:R-:W-:-:S03]  /*3760*/  SHF.R.U32.HI R2, RZ, 0x3, R0 ;  /* 0x00000003ff027819 */ /* 0x001fc60000011600 */
[----:B------:R-:W3:Y:S01]  /*3770*/  LDL.128 R44, [UR11+0x10] ;  /* 0x0000100bff2c7983 */ /* 0x000ee20008100c00 */
[----:B------:R-:W0:Y:S01]  /*3780*/  S2UR UR10, SR_CgaCtaId ;  /* 0x00000000000a79c3 */ /* 0x000e220000008800 */
[----:B------:R-:W-:Y:S01]  /*3790*/  MOV R3, UR5 ;  /* 0x0000000500037c02 */ /* 0x000fe20008000f00 */
[----:B------:R-:W-:Y:S01]  /*37a0*/  IMAD R2, R2, 0x708, RZ ;  /* 0x0000070802027824 */ /* 0x000fe200078e02ff */
[----:B------:R-:W4:Y:S01]  /*37b0*/  LDL.128 R36, [UR11+0x20] ;  /* 0x0000200bff247983 */ /* 0x000f220008100c00 */
[----:B------:R-:W-:Y:S02]  /*37c0*/  UMOV UR9, 0x400 ;  /* 0x0000040000097882 */ /* 0x000fe40000000000 */
[----:B------:R-:W-:Y:S01]  /*37d0*/  IMAD R2, R3, 0x78, R2 ;  /* 0x0000007803027824 */ /* 0x000fe200078e0202 */
[----:B------:R-:W5:Y:S01]  /*37e0*/  LDL.128 R40, [UR11+0x30] ;  /* 0x0000300bff287983 */ /* 0x000f620008100c00 */
[----:B0-----:R-:W-:Y:S02]  /*37f0*/  ULEA UR15, UR10, UR9, 0x18 ;  /* 0x000000090a0f7291 */ /* 0x001fe4000f8ec0ff */
[----:B------:R-:W-:-:S04]  /*3800*/  UIADD3 UR9, UPT, UPT, UR17, 0x10, URZ ;  /* 0x0000001011097890 */ /* 0x000fc8000fffe0ff */
[----:B------:R-:W-:Y:S01]  /*3810*/  LEA R3, R2, UR15, 0x2 ;  /* 0x0000000f02037c11 */ /* 0x000fe2000f8e10ff */
[----:B------:R-:W-:-:S04]  /*3820*/  ULEA UR9, UR9, UR14, 0x2 ;  /* 0x0000000e09097291 */ /* 0x000fc8000f8e10ff */
        /* <DEDUP_REMOVED lines=49> */
.L_x_5:
        /* <DEDUP_REMOVED lines=223> */
.L_x_6:
        /* <DEDUP_REMOVED lines=185> */
.L_x_10:
        /* <DEDUP_REMOVED lines=65> */
.L_x_8:
        /* <DEDUP_REMOVED lines=223> */
.L_x_9:
        /* <DEDUP_REMOVED lines=169> */
[----:B------:R-:W-:-:S04]  /*7150*/  UIADD3 UR4, UPT, UPT, UR4, 0x1, URZ ;  /* 0x0000000104047890 */ /* 0x000fc8000fffe0ff */
[----:B------:R-:W-:-:S09]  /*7160*/  UISETP.NE.AND UP0, UPT, UR4, 0x10, UPT ;  /* 0x000000100400788c */ /* 0x000fd2000bf05270 */
[----:B------:R-:W-:Y:S05]  /*7170*/  BRA.U UP0, `(.L_x_11) ;  /* 0xffffff9500187547 */ /* 0x000fea000b83ffff */
[----:B------:R-:W0:Y:S01]  /*7180*/  S2R R4, SR_TID.X ;  /* 0x0000000000047919 */ /* 0x000e220000002100 */
[----:B------:R-:W2:Y:S01]  /*7190*/  LDC.64 R2, c[0x0][0x398] ;  /* 0x0000e600ff027b82 */ /* 0x000ea20000000a00 */
[----:B------:R-:W3:Y:S01]  /*71a0*/  LDCU.64 UR10, c[0x0][0x390] ;  /* 0x00007200ff0a77ac */ /* 0x000ee20008000a00 */
[----:B0-----:R-:W-:-:S04]  /*71b0*/  SHF.L.U32 R0, R4, 0x4, RZ ;  /* 0x0000000404007819 */ /* 0x001fc800000006ff */
[----:B------:R-:W-:-:S05]  /*71c0*/  LOP3.LUT R5, R0, 0x70, RZ, 0xc0, !PT ;  /* 0x0000007000057812 */ /* 0x000fca00078ec0ff */
[----:B--2---:R-:W-:-:S05]  /*71d0*/  IMAD.WIDE.U32 R2, R5, 0x4, R2 ;  /* 0x0000000405027825 */ /* 0x004fca00078e0002 */
[----:B------:R0:W5:Y:S04]  /*71e0*/  LDG.E.CONSTANT R21, desc[UR12][R2.64] ;  /* 0x0000000c02157981 */ /* 0x000168000c1e9900 */
        /* <DEDUP_REMOVED lines=14> */
[----:B------:R0:W5:Y:S01]  /*72d0*/  LDG.E.CONSTANT R32, desc[UR12][R2.64+0x3c] ;  /* 0x00003c0c02207981 */ /* 0x000162000c1e9900 */
[----:B------:R-:W-:Y:S01]  /*72e0*/  UIMAD.WIDE.U32 UR8, UR6, 0x55555556, URZ ;  /* 0x55555556060878a5 */ /* 0x000fe2000f8e00ff */
[----:B------:R-:W-:Y:S01]  /*72f0*/  SHF.R.U32.HI R4, RZ, 0x3, R4 ;  /* 0x00000003ff047819 */ /* 0x000fe20000011604 */
[----:B------:R-:W-:Y:S01]  /*7300*/  UIMAD.WIDE.U32 UR4, UR6, 0x55555556, URZ ;  /* 0x55555556060478a5 */ /* 0x000fe2000f8e00ff */
[----:B-1----:R-:W-:Y:S01]  /*7310*/  HFMA2 R37, -RZ, RZ, 0, 0 ;  /* 0x00000000ff257431 */ /* 0x002fe200000001ff */
[----:B------:R-:W-:Y:S01]  /*7320*/  UIMAD UR6, UR9, -0x3, UR6 ;  /* 0xfffffffd090678a4 */ /* 0x000fe2000f8e0206 */
[----:B------:R-:W-:-:S03]  /*7330*/  IADD3 R36, PT, PT, R1, 0x20, RZ ;  /* 0x0000002001247810 */ /* 0x000fc60007ffe0ff */
[----:B------:R-:W-:Y:S01]  /*7340*/  LEA R4, R4, UR5, 0x2 ;  /* 0x0000000504047c11 */ /* 0x000fe2000f8e10ff */
[----:B---3--:R-:W-:Y:S01]  /*7350*/  UIADD3 UR5, UP0, UPT, UR10, 0x20, URZ ;  /* 0x000000200a057890 */ /* 0x008fe2000ff1e0ff */
[----:B------:R-:W-:-:S03]  /*7360*/  MOV R7, UR6 ;  /* 0x0000000600077c02 */ /* 0x000fc60008000f00 */
[----:B------:R-:W-:Y:S02]  /*7370*/  UIADD3.X UR6, UPT, UPT, URZ, UR11, URZ, UP0, !UPT ;  /* 0x0000000bff067290 */ /* 0x000fe400087fe4ff */
[----:B------:R-:W-:-:S04]  /*7380*/  IMAD R4, R4, 0x2d, R7 ;  /* 0x0000002d04047824 */ /* 0x000fc800078e0207 */
[----:B0-----:R-:W-:-:S07]  /*7390*/  IMAD R34, R4, 0xa00, R5 ;  /* 0x00000a0004227824 */ /* 0x001fce00078e0205 */
.L_x_13:
[C---:B------:R-:W-:Y:S01]  /*73a0*/  IMAD R39, R37.reuse, 0x1e00, R34 ;  /* 0x00001e0025277824 */ /* 0x040fe200078e0222 */
[----:B------:R-:W-:Y:S01]  /*73b0*/  UMOV UR4, URZ ;  /* 0x000000ff00047c82 */ /* 0x000fe20008000000 */
[C---:B------:R-:W-:Y:S01]  /*73c0*/  IMAD R38, R37.reuse, 0x500, R36 ;  /* 0x0000050025267824 */ /* 0x040fe200078e0224 */
[----:B------:R-:W-:-:S04]  /*73d0*/  IADD3 R37, PT, PT, R37, 0x1, RZ ;  /* 0x0000000125257810 */ /* 0x000fc80007ffe0ff */
[----:B0-----:R-:W-:-:S13]  /*73e0*/  ISETP.NE.AND P0, PT, R37, 0xf, PT ;  /* 0x0000000f2500780c */ /* 0x001fda0003f05270 */
.L_x_12:
[----:B0-----:R-:W2:Y:S04]  /*73f0*/  LDL.128 R4, [R38+-0x20] ;  /* 0xffffe00026047983 */ /* 0x001ea80000100c00 */
[----:B------:R-:W3:Y:S04]  /*7400*/  LDL.128 R8, [R38+-0x10] ;  /* 0xfffff00026087983 */ /* 0x000ee80000100c00 */
[----:B------:R-:W4:Y:S04]  /*7410*/  LDL.128 R12, [R38] ;  /* 0x00000000260c7983 */ /* 0x000f280000100c00 */
[----:B------:R0:W4:Y:S01]  /*7420*/  LDL.128 R16, [R38+0x10] ;  /* 0x0000100026107983 */ /* 0x0001220000100c00 */
[----:B------:R-:W-:Y:S01]  /*7430*/  MOV R2, UR5 ;  /* 0x0000000500027c02 */ /* 0x000fe20008000f00 */
[----:B------:R-:W-:Y:S01]  /*7440*/  UIADD3 UR4, UPT, UPT, UR4, 0x1, URZ ;  /* 0x0000000104047890 */ /* 0x000fe2000fffe0ff */
[----:B------:R-:W-:-:S03]  /*7450*/  MOV R3, UR6 ;  /* 0x0000000600037c02 */ /* 0x000fc60008000f00 */
[----:B------:R-:W-:Y:S01]  /*7460*/  UISETP.NE.AND UP0, UPT, UR4, 0x14, UPT ;  /* 0x000000140400788c */ /* 0x000fe2000bf05270 */
[C---:B------:R-:W-:Y:S01]  /*7470*/  IMAD.WIDE.U32 R2, R39.reuse, 0x4, R2 ;  /* 0x0000000427027825 */ /* 0x040fe200078e0002 */
[----:B0-----:R-:W-:Y:S02]  /*7480*/  IADD3 R38, PT, PT, R38, 0x40, RZ ;  /* 0x0000004026267810 */ /* 0x001fe40007ffe0ff */
[----:B------:R-:W-:Y:S01]  /*7490*/  IADD3 R39, PT, PT, R39, 0x80, RZ ;  /* 0x0000008027277810 */ /* 0x000fe20007ffe0ff */
[----:B--2--5:R-:W-:Y:S01]  /*74a0*/  FADD R4, R21, R4 ;  /* 0x0000000415047221 */ /* 0x024fe20000000000 */
[----:B------:R-:W-:Y:S01]  /*74b0*/  FADD R40, R0, R5 ;  /* 0x0000000500287221 */ /* 0x000fe20000000000 */
[----:B------:R-:W-:Y:S01]  /*74c0*/  FADD R6, R23, R6 ;  /* 0x0000000617067221 */ /* 0x000fe20000000000 */
[----:B---3--:R-:W-:Y:S02]  /*74d0*/  FADD R10, R27, R10 ;  /* 0x0000000a1b0a7221 */ /* 0x008fe40000000000 */
[----:B------:R-:W-:Y:S01]  /*74e0*/  FMNMX R5, RZ, R4, !PT ;  /* 0x00000004ff057209 */ /* 0x000fe20007800000 */
[----:B------:R-:W-:Y:S01]  /*74f0*/  FADD R4, R20, R7 ;  /* 0x0000000714047221 */ /* 0x000fe20000000000 */
[----:B------:R-:W-:Y:S01]  /*7500*/  FADD R11, R24, R11 ;  /* 0x0000000b180b7221 */ /* 0x000fe20000000000 */
[----:B------:R-:W-:Y:S01]  /*7510*/  FMNMX R41, RZ, R6, !PT ;  /* 0x00000006ff297209 */ /* 0x000fe20007800000 */
[----:B------:R-:W-:Y:S01]  /*7520*/  FADD R6, R22, R9 ;  /* 0x0000000916067221 */ /* 0x000fe20000000000 */
[----:B------:R0:W-:Y:S01]  /*7530*/  STG.E desc[UR12][R2.64+-0x20], R5 ;  /* 0xffffe00502007986 */ /* 0x0001e2000c10190c */
[----:B------:R-:W-:Y:S01]  /*7540*/  FMNMX R7, RZ, R40, !PT ;  /* 0x00000028ff077209 */ /* 0x000fe20007800000 */
[----:B------:R-:W-:Y:S01]  /*7550*/  FADD R8, R25, R8 ;  /* 0x0000000819087221 */ /* 0x000fe20000000000 */
[----:B------:R-:W-:Y:S01]  /*7560*/  FMNMX R9, RZ, R4, !PT ;  /* 0x00000004ff097209 */ /* 0x000fe20007800000 */
[----:B----4-:R-:W-:Y:S01]  /*7570*/  FADD R12, R29, R12 ;  /* 0x0000000c1d0c7221 */ /* 0x010fe20000000000 */
[----:B------:R-:W-:Y:S01]  /*7580*/  FMNMX R11, RZ, R11, !PT ;  /* 0x0000000bff0b7209 */ /* 0x000fe20007800000 */
[----:B------:R-:W-:Y:S01]  /*7590*/  FADD R13, R26, R13 ;  /* 0x0000000d1a0d7221 */ /* 0x000fe20000000000 */
[----:B------:R-:W-:Y:S01]  /*75a0*/  FADD R14, R31, R14 ;  /* 0x0000000e1f0e7221 */ /* 0x000fe20000000000 */
[----:B------:R-:W-:Y:S01]  /*75b0*/  FADD R15, R28, R15 ;  /* 0x0000000f1c0f7221 */ /* 0x000fe20000000000 */
[----:B------:R-:W-:Y:S01]  /*75c0*/  FADD R16, R33, R16 ;  /* 0x0000001021107221 */ /* 0x000fe20000000000 */
[----:B------:R-:W-:Y:S01]  /*75d0*/  FADD R17, R30, R17 ;  /* 0x000000111e117221 */ /* 0x000fe20000000000 */
[----:B------:R-:W-:Y:S01]  /*75e0*/  FADD R18, R35, R18 ;  /* 0x0000001223127221 */ /* 0x000fe20000000000 */
[----:B0-----:R-:W-:Y:S01]  /*75f0*/  FMNMX R5, RZ, R10, !PT ;  /* 0x0000000aff057209 */ /* 0x001fe20007800000 */
[----:B------:R-:W-:Y:S01]  /*7600*/  FADD R19, R32, R19 ;  /* 0x0000001320137221 */ /* 0x000fe20000000000 */
[----:B------:R0:W-:Y:S01]  /*7610*/  STG.E desc[UR12][R2.64+-0x1c], R7 ;  /* 0xffffe40702007986 */ /* 0x0001e2000c10190c */
[----:B------:R-:W-:-:S02]  /*7620*/  FMNMX R43, RZ, R8, !PT ;  /* 0x00000008ff2b7209 */ /* 0x000fc40007800000 */
[----:B------:R-:W-:Y:S01]  /*7630*/  FMNMX R45, RZ, R6, !PT ;  /* 0x00000006ff2d7209 */ /* 0x000fe20007800000 */
[----:B------:R1:W-:Y:S01]  /*7640*/  STG.E desc[UR12][R2.64+-0x14], R9 ;  /* 0xffffec0902007986 */ /* 0x0003e2000c10190c */
[----:B------:R-:W-:Y:S02]  /*7650*/  FMNMX R13, RZ, R13, !PT ;  /* 0x0000000dff0d7209 */ /* 0x000fe40007800000 */
[----:B------:R-:W-:Y:S01]  /*7660*/  FMNMX R15, RZ, R15, !PT ;  /* 0x0000000fff0f7209 */ /* 0x000fe20007800000 */
[----:B------:R2:W-:Y:S01]  /*7670*/  STG.E desc[UR12][R2.64+-0x8], R5 ;  /* 0xfffff80502007986 */ /* 0x0005e2000c10190c */
[----:B------:R-:W-:Y:S02]  /*7680*/  FMNMX R17, RZ, R17, !PT ;  /* 0x00000011ff117209 */ /* 0x000fe40007800000 */
[----:B------:R-:W-:Y:S01]  /*7690*/  FMNMX R19, RZ, R19, !PT ;  /* 0x00000013ff137209 */ /* 0x000fe20007800000 */
[----:B------:R3:W-:Y:S01]  /*76a0*/  STG.E desc[UR12][R2.64+-0x4], R11 ;  /* 0xfffffc0b02007986 */ /* 0x0007e2000c10190c */
[----:B0-----:R-:W-:-:S02]  /*76b0*/  FMNMX R7, RZ, R12, !PT ;  /* 0x0000000cff077209 */ /* 0x001fc40007800000 */
[----:B-1----:R-:W-:Y:S01]  /*76c0*/  FMNMX R9, RZ, R14, !PT ;  /* 0x0000000eff097209 */ /* 0x002fe20007800000 */
[----:B------:R0:W-:Y:S01]  /*76d0*/  STG.E desc[UR12][R2.64+-0x18], R41 ;  /* 0xffffe82902007986 */ /* 0x0001e2000c10190c */
[----:B--2---:R-:W-:-:S03]  /*76e0*/  FMNMX R5, RZ, R16, !PT ;  /* 0x00000010ff057209 */ /* 0x004fc60007800000 */
[----:B------:R0:W-:Y:S01]  /*76f0*/  STG.E desc[UR12][R2.64+-0x10], R43 ;  /* 0xfffff02b02007986 */ /* 0x0001e2000c10190c */
[----:B---3--:R-:W-:-:S03]  /*7700*/  FMNMX R11, RZ, R18, !PT ;  /* 0x00000012ff0b7209 */ /* 0x008fc60007800000 */
[----:B------:R0:W-:Y:S04]  /*7710*/  STG.E desc[UR12][R2.64+-0xc], R45 ;  /* 0xfffff42d02007986 */ /* 0x0001e8000c10190c */
[----:B------:R0:W-:Y:S04]  /*7720*/  STG.E desc[UR12][R2.64], R7 ;  /* 0x0000000702007986 */ /* 0x0001e8000c10190c */
[----:B------:R0:W-:Y:S04]  /*7730*/  STG.E desc[UR12][R2.64+0x4], R13 ;  /* 0x0000040d02007986 */ /* 0x0001e8000c10190c */
[----:B------:R0:W-:Y:S04]  /*7740*/  STG.E desc[UR12][R2.64+0x8], R9 ;  /* 0x0000080902007986 */ /* 0x0001e8000c10190c */
[----:B------:R0:W-:Y:S04]  /*7750*/  STG.E desc[UR12][R2.64+0xc], R15 ;  /* 0x00000c0f02007986 */ /* 0x0001e8000c10190c */
[----:B------:R0:W-:Y:S04]  /*7760*/  STG.E desc[UR12][R2.64+0x10], R5 ;  /* 0x0000100502007986 */ /* 0x0001e8000c10190c */
[----:B------:R0:W-:Y:S04]  /*7770*/  STG.E desc[UR12][R2.64+0x14], R17 ;  /* 0x0000141102007986 */ /* 0x0001e8000c10190c */
[----:B------:R0:W-:Y:S04]  /*7780*/  STG.E desc[UR12][R2.64+0x18], R11 ;  /* 0x0000180b02007986 */ /* 0x0001e8000c10190c */
[----:B------:R0:W-:Y:S01]  /*7790*/  STG.E desc[UR12][R2.64+0x1c], R19 ;  /* 0x00001c1302007986 */ /* 0x0001e2000c10190c */
[----:B------:R-:W-:Y:S05]  /*77a0*/  BRA.U UP0, `(.L_x_12) ;  /* 0xfffffffd00107547 */ /* 0x000fea000b83ffff */
[----:B------:R-:W-:Y:S05]  /*77b0*/  @P0 BRA `(.L_x_13) ;  /* 0xfffffff800f80947 */ /* 0x000fea000383ffff */
[----:B------:R-:W-:Y:S05]  /*77c0*/  EXIT ;  /* 0x000000000000794d */ /* 0x000fea0003800000 */
.L_x_14:
[----:B------:R-:W-:-:S00]  /*77d0*/  BRA `(.L_x_14) ;  /* 0xfffffffc00fc7947 */ /* 0x000fc0000383ffff */
[----:B------:R-:W-:-:S00]  /*77e0*/  NOP ;  /* 0x0000000000007918 */ /* 0x000fc00000000000 */
        /* <DEDUP_REMOVED lines=9> */
.L_x_15:


//--------------------- .nv.shared.my_kernel_kernel0 --------------------------
	.section	.nv.shared.my_kernel_kernel0,"aw",@nobits
	.sectionflags	@""
	.align	4
.nv.shared.my_kernel_kernel0:
	.zero		18496


//--------------------- .nv.shared.reserved.0     --------------------------
	.section	.nv.shared.reserved.0,"aw",@nobits
	.weak		__nv_reservedSMEM_offset_0_alias
	.size		__nv_reservedSMEM_offset_0_alias, 0, 64
	.other		__nv_reservedSMEM_offset_0_alias,@"STO_CUDA_RESERVED_SHARED STV_DEFAULT"
__nv_reservedSMEM_offset_0_alias:
	.zero		0
	.zero		64


//--------------------- .nv.constant0.my_kernel_kernel0 --------------------------
	.section	.nv.constant0.my_kernel_kernel0,"a",@progbits
	.sectionflags	@""
	.align	4
.nv.constant0.my_kernel_kernel0:
	.zero		928


//--------------------- SYMBOLS --------------------------

	.type		.nv.reservedSmem.offset0,@object
	.size		.nv.reservedSmem.offset0,0x4
	.type		.nv.reservedSmem.cap,@object
	.size		.nv.reservedSmem.cap,0x4
